//
// Generated by NVIDIA NVVM Compiler
//
// Compiler Build ID: CL-36424714
// Cuda compilation tools, release 13.0, V13.0.88
// Based on NVVM 20.0.0
//

.version 9.0
.target sm_100
.address_size 64

	// .globl	_Z5queenPii
.extern .func  (.param .b32 func_retval0) vprintf
(
	.param .b64 vprintf_param_0,
	.param .b64 vprintf_param_1
)
;
.global .align 1 .b8 $str[4] = {37, 115, 10};
.global .align 1 .b8 $str$1[5] = {37, 100, 46, 10};

.visible .entry _Z5queenPii(
	.param .u64 .ptr .align 1 _Z5queenPii_param_0,
	.param .u32 _Z5queenPii_param_1
)
{
	.local .align 8 .b8 	__local_depot0[248];
	.reg .b64 	%SP;
	.reg .b64 	%SPL;
	.reg .pred 	%p<165>;
	.reg .b16 	%rs<416>;
	.reg .b32 	%r<118>;
	.reg .b64 	%rd<37>;

	mov.u64 	%SPL, __local_depot0;
	cvta.local.u64 	%SP, %SPL;
	ld.param.u32 	%r14, [_Z5queenPii_param_1];
	add.u64 	%rd3, %SP, 0;
	add.u64 	%rd1, %SPL, 0;
	add.u64 	%rd5, %SPL, 224;
	mov.b16 	%rs9, 0;
	st.local.v2.u8 	[%rd5], {%rs9, %rs9};
	st.local.v2.u8 	[%rd5+2], {%rs9, %rs9};
	st.local.v2.u8 	[%rd5+4], {%rs9, %rs9};
	st.local.v2.u8 	[%rd5+6], {%rs9, %rs9};
	st.local.v2.u8 	[%rd5+8], {%rs9, %rs9};
	mov.u32 	%r1, %tid.x;
	cvt.u64.u32 	%rd6, %r1;
	add.s64 	%rd7, %rd5, %rd6;
	mov.b16 	%rs10, 1;
	st.local.u8 	[%rd7], %rs10;
	mov.u32 	%r2, %tid.y;
	cvt.u64.u32 	%rd8, %r2;
	add.s64 	%rd9, %rd5, %rd8;
	st.local.u8 	[%rd9], %rs10;
	mov.u32 	%r3, %tid.z;
	cvt.u64.u32 	%rd10, %r3;
	add.s64 	%rd11, %rd5, %rd10;
	st.local.u8 	[%rd11], %rs10;
	mov.u32 	%r15, %ctaid.x;
	mul.hi.u32 	%r16, %r15, 1717986919;
	shr.u32 	%r4, %r16, 2;
	cvt.u64.u32 	%rd12, %r4;
	add.s64 	%rd13, %rd5, %rd12;
	st.local.u8 	[%rd13], %rs10;
	mul.lo.s32 	%r17, %r4, 10;
	sub.s32 	%r5, %r15, %r17;
	cvt.u64.u32 	%rd14, %r5;
	add.s64 	%rd15, %rd5, %rd14;
	st.local.u8 	[%rd15], %rs10;
	mov.u32 	%r18, %ctaid.y;
	cvt.u16.u32 	%rs11, %r18;
	mul.hi.u16 	%rs12, %rs11, -13107;
	shr.u16 	%rs1, %rs12, 3;
	cvt.u64.u16 	%rd16, %rs1;
	add.s64 	%rd17, %rd5, %rd16;
	st.local.u8 	[%rd17], %rs10;
	mul.lo.s16 	%rs13, %rs1, 10;
	sub.s16 	%rs2, %rs11, %rs13;
	cvt.u64.u16 	%rd18, %rs2;
	add.s64 	%rd19, %rd5, %rd18;
	st.local.u8 	[%rd19], %rs10;
	mov.u32 	%r19, %ctaid.z;
	cvt.u16.u32 	%rs14, %r19;
	mul.hi.u16 	%rs15, %rs14, -13107;
	shr.u16 	%rs3, %rs15, 3;
	cvt.u64.u16 	%rd20, %rs3;
	add.s64 	%rd21, %rd5, %rd20;
	st.local.u8 	[%rd21], %rs10;
	mul.lo.s16 	%rs16, %rs3, 10;
	sub.s16 	%rs4, %rs14, %rs16;
	cvt.u64.u16 	%rd22, %rs4;
	add.s64 	%rd23, %rd5, %rd22;
	st.local.u8 	[%rd23], %rs10;
	cvt.s64.s32 	%rd24, %r14;
	add.s64 	%rd25, %rd5, %rd24;
	st.local.u8 	[%rd25], %rs10;
	ld.local.v2.u8 	{%rs17, %rs18}, [%rd5];
	and.b16  	%rs21, %rs17, 255;
	and.b16  	%rs22, %rs18, 255;
	setp.eq.s16 	%p1, %rs21, 0;
	setp.eq.s16 	%p2, %rs22, 0;
	or.pred  	%p3, %p1, %p2;
	ld.local.v2.u8 	{%rs23, %rs24}, [%rd5+2];
	and.b16  	%rs27, %rs23, 255;
	and.b16  	%rs28, %rs24, 255;
	setp.eq.s16 	%p4, %rs27, 0;
	or.pred  	%p5, %p3, %p4;
	setp.eq.s16 	%p6, %rs28, 0;
	or.pred  	%p7, %p5, %p6;
	ld.local.v2.u8 	{%rs29, %rs30}, [%rd5+4];
	and.b16  	%rs33, %rs29, 255;
	and.b16  	%rs34, %rs30, 255;
	setp.eq.s16 	%p8, %rs33, 0;
	or.pred  	%p9, %p7, %p8;
	setp.eq.s16 	%p10, %rs34, 0;
	or.pred  	%p11, %p9, %p10;
	ld.local.v2.u8 	{%rs35, %rs36}, [%rd5+6];
	and.b16  	%rs39, %rs35, 255;
	and.b16  	%rs40, %rs36, 255;
	setp.eq.s16 	%p12, %rs39, 0;
	or.pred  	%p13, %p11, %p12;
	setp.eq.s16 	%p14, %rs40, 0;
	or.pred  	%p15, %p13, %p14;
	ld.local.v2.u8 	{%rs41, %rs42}, [%rd5+8];
	and.b16  	%rs45, %rs41, 255;
	and.b16  	%rs46, %rs42, 255;
	setp.eq.s16 	%p16, %rs45, 0;
	or.pred  	%p17, %p15, %p16;
	setp.eq.s16 	%p18, %rs46, 0;
	or.pred  	%p19, %p17, %p18;
	@%p19 bra 	$L__BB0_344;
	cvt.u16.u32 	%rs5, %r1;
	cvt.u16.u32 	%rs6, %r2;
	cvt.u16.u32 	%rs7, %r4;
	cvt.u16.u32 	%rs8, %r14;
	cvt.s32.s8 	%r6, %r1;
	cvt.s32.s8 	%r7, %r2;
	sub.s32 	%r20, %r6, %r7;
	abs.s32 	%r21, %r20;
	setp.eq.s32 	%p20, %r21, 1;
	@%p20 bra 	$L__BB0_344;
	sub.s32 	%r22, %r6, %r3;
	abs.s32 	%r23, %r22;
	setp.eq.s32 	%p21, %r23, 2;
	@%p21 bra 	$L__BB0_344;
	cvt.s32.s8 	%r8, %r4;
	sub.s32 	%r24, %r6, %r8;
	abs.s32 	%r25, %r24;
	setp.eq.s32 	%p22, %r25, 3;
	@%p22 bra 	$L__BB0_344;
	sub.s32 	%r26, %r6, %r5;
	abs.s32 	%r27, %r26;
	setp.eq.s32 	%p23, %r27, 4;
	@%p23 bra 	$L__BB0_344;
	cvt.u32.u16 	%r28, %rs1;
	cvt.s32.s8 	%r9, %r28;
	sub.s32 	%r29, %r6, %r9;
	abs.s32 	%r30, %r29;
	setp.eq.s32 	%p24, %r30, 5;
	@%p24 bra 	$L__BB0_344;
	cvt.u32.u16 	%r10, %rs2;
	sub.s32 	%r31, %r6, %r10;
	abs.s32 	%r32, %r31;
	setp.eq.s32 	%p25, %r32, 6;
	@%p25 bra 	$L__BB0_344;
	cvt.u32.u16 	%r33, %rs3;
	cvt.s32.s8 	%r11, %r33;
	sub.s32 	%r34, %r6, %r11;
	abs.s32 	%r35, %r34;
	setp.eq.s32 	%p26, %r35, 7;
	@%p26 bra 	$L__BB0_344;
	cvt.u32.u16 	%r12, %rs4;
	sub.s32 	%r36, %r6, %r12;
	abs.s32 	%r37, %r36;
	setp.eq.s32 	%p27, %r37, 8;
	@%p27 bra 	$L__BB0_344;
	cvt.s32.s8 	%r13, %r14;
	sub.s32 	%r38, %r6, %r13;
	abs.s32 	%r39, %r38;
	setp.eq.s32 	%p28, %r39, 9;
	@%p28 bra 	$L__BB0_344;
	sub.s32 	%r40, %r7, %r3;
	abs.s32 	%r41, %r40;
	setp.eq.s32 	%p29, %r41, 1;
	@%p29 bra 	$L__BB0_344;
	sub.s32 	%r42, %r7, %r8;
	abs.s32 	%r43, %r42;
	setp.eq.s32 	%p30, %r43, 2;
	@%p30 bra 	$L__BB0_344;
	sub.s32 	%r44, %r7, %r5;
	abs.s32 	%r45, %r44;
	setp.eq.s32 	%p31, %r45, 3;
	@%p31 bra 	$L__BB0_344;
	sub.s32 	%r46, %r7, %r9;
	abs.s32 	%r47, %r46;
	setp.eq.s32 	%p32, %r47, 4;
	@%p32 bra 	$L__BB0_344;
	sub.s32 	%r48, %r7, %r10;
	abs.s32 	%r49, %r48;
	setp.eq.s32 	%p33, %r49, 5;
	@%p33 bra 	$L__BB0_344;
	sub.s32 	%r50, %r7, %r11;
	abs.s32 	%r51, %r50;
	setp.eq.s32 	%p34, %r51, 6;
	@%p34 bra 	$L__BB0_344;
	sub.s32 	%r52, %r7, %r12;
	abs.s32 	%r53, %r52;
	setp.eq.s32 	%p35, %r53, 7;
	@%p35 bra 	$L__BB0_344;
	sub.s32 	%r54, %r7, %r13;
	abs.s32 	%r55, %r54;
	setp.eq.s32 	%p36, %r55, 8;
	@%p36 bra 	$L__BB0_344;
	sub.s32 	%r56, %r3, %r8;
	abs.s32 	%r57, %r56;
	setp.eq.s32 	%p37, %r57, 1;
	@%p37 bra 	$L__BB0_344;
	sub.s32 	%r58, %r3, %r5;
	abs.s32 	%r59, %r58;
	setp.eq.s32 	%p38, %r59, 2;
	@%p38 bra 	$L__BB0_344;
	sub.s32 	%r60, %r3, %r9;
	abs.s32 	%r61, %r60;
	setp.eq.s32 	%p39, %r61, 3;
	@%p39 bra 	$L__BB0_344;
	sub.s32 	%r62, %r3, %r10;
	abs.s32 	%r63, %r62;
	setp.eq.s32 	%p40, %r63, 4;
	@%p40 bra 	$L__BB0_344;
	sub.s32 	%r64, %r3, %r11;
	abs.s32 	%r65, %r64;
	setp.eq.s32 	%p41, %r65, 5;
	@%p41 bra 	$L__BB0_344;
	sub.s32 	%r66, %r3, %r12;
	abs.s32 	%r67, %r66;
	setp.eq.s32 	%p42, %r67, 6;
	@%p42 bra 	$L__BB0_344;
	sub.s32 	%r68, %r3, %r13;
	abs.s32 	%r69, %r68;
	setp.eq.s32 	%p43, %r69, 7;
	@%p43 bra 	$L__BB0_344;
	sub.s32 	%r70, %r8, %r5;
	abs.s32 	%r71, %r70;
	setp.eq.s32 	%p44, %r71, 1;
	@%p44 bra 	$L__BB0_344;
	sub.s32 	%r72, %r8, %r9;
	abs.s32 	%r73, %r72;
	setp.eq.s32 	%p45, %r73, 2;
	@%p45 bra 	$L__BB0_344;
	sub.s32 	%r74, %r8, %r10;
	abs.s32 	%r75, %r74;
	setp.eq.s32 	%p46, %r75, 3;
	@%p46 bra 	$L__BB0_344;
	sub.s32 	%r76, %r8, %r11;
	abs.s32 	%r77, %r76;
	setp.eq.s32 	%p47, %r77, 4;
	@%p47 bra 	$L__BB0_344;
	sub.s32 	%r78, %r8, %r12;
	abs.s32 	%r79, %r78;
	setp.eq.s32 	%p48, %r79, 5;
	@%p48 bra 	$L__BB0_344;
	sub.s32 	%r80, %r8, %r13;
	abs.s32 	%r81, %r80;
	setp.eq.s32 	%p49, %r81, 6;
	@%p49 bra 	$L__BB0_344;
	sub.s32 	%r82, %r5, %r9;
	abs.s32 	%r83, %r82;
	setp.eq.s32 	%p50, %r83, 1;
	@%p50 bra 	$L__BB0_344;
	sub.s32 	%r84, %r5, %r10;
	abs.s32 	%r85, %r84;
	setp.eq.s32 	%p51, %r85, 2;
	@%p51 bra 	$L__BB0_344;
	sub.s32 	%r86, %r5, %r11;
	abs.s32 	%r87, %r86;
	setp.eq.s32 	%p52, %r87, 3;
	@%p52 bra 	$L__BB0_344;
	sub.s32 	%r88, %r5, %r12;
	abs.s32 	%r89, %r88;
	setp.eq.s32 	%p53, %r89, 4;
	@%p53 bra 	$L__BB0_344;
	sub.s32 	%r90, %r5, %r13;
	abs.s32 	%r91, %r90;
	setp.eq.s32 	%p54, %r91, 5;
	@%p54 bra 	$L__BB0_344;
	sub.s32 	%r92, %r9, %r10;
	abs.s32 	%r93, %r92;
	setp.eq.s32 	%p55, %r93, 1;
	@%p55 bra 	$L__BB0_344;
	sub.s32 	%r94, %r9, %r11;
	abs.s32 	%r95, %r94;
	setp.eq.s32 	%p56, %r95, 2;
	@%p56 bra 	$L__BB0_344;
	sub.s32 	%r96, %r9, %r12;
	abs.s32 	%r97, %r96;
	setp.eq.s32 	%p57, %r97, 3;
	@%p57 bra 	$L__BB0_344;
	sub.s32 	%r98, %r9, %r13;
	abs.s32 	%r99, %r98;
	setp.eq.s32 	%p58, %r99, 4;
	@%p58 bra 	$L__BB0_344;
	sub.s32 	%r100, %r10, %r11;
	abs.s32 	%r101, %r100;
	setp.eq.s32 	%p59, %r101, 1;
	@%p59 bra 	$L__BB0_344;
	sub.s32 	%r102, %r10, %r12;
	abs.s32 	%r103, %r102;
	setp.eq.s32 	%p60, %r103, 2;
	@%p60 bra 	$L__BB0_344;
	sub.s32 	%r104, %r10, %r13;
	abs.s32 	%r105, %r104;
	setp.eq.s32 	%p61, %r105, 3;
	@%p61 bra 	$L__BB0_344;
	sub.s32 	%r106, %r11, %r12;
	abs.s32 	%r107, %r106;
	setp.eq.s32 	%p62, %r107, 1;
	@%p62 bra 	$L__BB0_344;
	sub.s32 	%r108, %r11, %r13;
	abs.s32 	%r109, %r108;
	setp.eq.s32 	%p63, %r109, 2;
	@%p63 bra 	$L__BB0_344;
	sub.s32 	%r110, %r12, %r13;
	abs.s32 	%r111, %r110;
	setp.eq.s32 	%p64, %r111, 1;
	@%p64 bra 	$L__BB0_344;
	ld.param.u64 	%rd36, [_Z5queenPii_param_0];
	cvta.to.global.u64 	%rd26, %rd36;
	atom.global.add.u32 	%r112, [%rd26], 1;
	ld.global.u32 	%r113, [%rd26];
	add.u64 	%rd27, %SP, 240;
	add.u64 	%rd28, %SPL, 240;
	st.local.u32 	[%rd28], %r113;
	mov.u64 	%rd29, $str$1;
	cvta.global.u64 	%rd30, %rd29;
	{ // callseq 0, 0
	.param .b64 param0;
	st.param.b64 	[param0], %rd30;
	.param .b64 param1;
	st.param.b64 	[param1], %rd27;
	.param .b32 retval0;
	call.uni (retval0), 
	vprintf, 
	(
	param0, 
	param1
	);
	ld.param.b32 	%r114, [retval0];
	} // callseq 0
	and.b16  	%rs47, %rs5, 255;
	setp.eq.s16 	%p65, %rs47, 0;
	selp.b16 	%rs48, 81, 46, %p65;
	st.local.u8 	[%rd1], %rs48;
	mov.b16 	%rs49, 32;
	st.local.u8 	[%rd1+1], %rs49;
	setp.eq.s16 	%p66, %rs47, 1;
	@%p66 bra 	$L__BB0_48;
	mov.b16 	%rs50, 46;
	st.local.u8 	[%rd1+2], %rs50;
	bra.uni 	$L__BB0_49;
$L__BB0_48:
	mov.b16 	%rs51, 81;
	st.local.u8 	[%rd1+2], %rs51;
$L__BB0_49:
	mov.b16 	%rs52, 32;
	st.local.u8 	[%rd1+3], %rs52;
	setp.eq.s16 	%p67, %rs47, 2;
	@%p67 bra 	$L__BB0_51;
	mov.b16 	%rs54, 46;
	st.local.u8 	[%rd1+4], %rs54;
	bra.uni 	$L__BB0_52;
$L__BB0_51:
	mov.b16 	%rs55, 81;
	st.local.u8 	[%rd1+4], %rs55;
$L__BB0_52:
	mov.b16 	%rs56, 32;
	st.local.u8 	[%rd1+5], %rs56;
	setp.eq.s16 	%p68, %rs47, 3;
	@%p68 bra 	$L__BB0_54;
	mov.b16 	%rs58, 46;
	st.local.u8 	[%rd1+6], %rs58;
	bra.uni 	$L__BB0_55;
$L__BB0_54:
	mov.b16 	%rs59, 81;
	st.local.u8 	[%rd1+6], %rs59;
$L__BB0_55:
	mov.b16 	%rs60, 32;
	st.local.u8 	[%rd1+7], %rs60;
	setp.eq.s16 	%p69, %rs47, 4;
	@%p69 bra 	$L__BB0_57;
	mov.b16 	%rs62, 46;
	st.local.u8 	[%rd1+8], %rs62;
	bra.uni 	$L__BB0_58;
$L__BB0_57:
	mov.b16 	%rs63, 81;
	st.local.u8 	[%rd1+8], %rs63;
$L__BB0_58:
	mov.b16 	%rs64, 32;
	st.local.u8 	[%rd1+9], %rs64;
	setp.eq.s16 	%p70, %rs47, 5;
	@%p70 bra 	$L__BB0_60;
	mov.b16 	%rs66, 46;
	st.local.u8 	[%rd1+10], %rs66;
	bra.uni 	$L__BB0_61;
$L__BB0_60:
	mov.b16 	%rs67, 81;
	st.local.u8 	[%rd1+10], %rs67;
$L__BB0_61:
	mov.b16 	%rs68, 32;
	st.local.u8 	[%rd1+11], %rs68;
	setp.eq.s16 	%p71, %rs47, 6;
	@%p71 bra 	$L__BB0_63;
	mov.b16 	%rs70, 46;
	st.local.u8 	[%rd1+12], %rs70;
	bra.uni 	$L__BB0_64;
$L__BB0_63:
	mov.b16 	%rs71, 81;
	st.local.u8 	[%rd1+12], %rs71;
$L__BB0_64:
	mov.b16 	%rs72, 32;
	st.local.u8 	[%rd1+13], %rs72;
	setp.eq.s16 	%p72, %rs47, 7;
	@%p72 bra 	$L__BB0_66;
	mov.b16 	%rs74, 46;
	st.local.u8 	[%rd1+14], %rs74;
	bra.uni 	$L__BB0_67;
$L__BB0_66:
	mov.b16 	%rs75, 81;
	st.local.u8 	[%rd1+14], %rs75;
$L__BB0_67:
	mov.b16 	%rs76, 32;
	st.local.u8 	[%rd1+15], %rs76;
	setp.eq.s16 	%p73, %rs47, 8;
	@%p73 bra 	$L__BB0_69;
	mov.b16 	%rs78, 46;
	st.local.u8 	[%rd1+16], %rs78;
	bra.uni 	$L__BB0_70;
$L__BB0_69:
	mov.b16 	%rs79, 81;
	st.local.u8 	[%rd1+16], %rs79;
$L__BB0_70:
	mov.b16 	%rs80, 32;
	st.local.u8 	[%rd1+17], %rs80;
	setp.eq.s16 	%p74, %rs47, 9;
	@%p74 bra 	$L__BB0_72;
	mov.b16 	%rs82, 46;
	st.local.u8 	[%rd1+18], %rs82;
	bra.uni 	$L__BB0_73;
$L__BB0_72:
	mov.b16 	%rs83, 81;
	st.local.u8 	[%rd1+18], %rs83;
$L__BB0_73:
	mov.b16 	%rs84, 32;
	st.local.u8 	[%rd1+19], %rs84;
	mov.b16 	%rs85, 10;
	st.local.u8 	[%rd1+20], %rs85;
	and.b16  	%rs86, %rs6, 255;
	setp.eq.s16 	%p75, %rs86, 0;
	@%p75 bra 	$L__BB0_75;
	mov.b16 	%rs87, 46;
	st.local.u8 	[%rd1+21], %rs87;
	bra.uni 	$L__BB0_76;
$L__BB0_75:
	mov.b16 	%rs88, 81;
	st.local.u8 	[%rd1+21], %rs88;
$L__BB0_76:
	mov.b16 	%rs89, 32;
	st.local.u8 	[%rd1+22], %rs89;
	setp.eq.s16 	%p76, %rs86, 1;
	@%p76 bra 	$L__BB0_78;
	mov.b16 	%rs91, 46;
	st.local.u8 	[%rd1+23], %rs91;
	bra.uni 	$L__BB0_79;
$L__BB0_78:
	mov.b16 	%rs92, 81;
	st.local.u8 	[%rd1+23], %rs92;
$L__BB0_79:
	mov.b16 	%rs93, 32;
	st.local.u8 	[%rd1+24], %rs93;
	setp.eq.s16 	%p77, %rs86, 2;
	@%p77 bra 	$L__BB0_81;
	mov.b16 	%rs95, 46;
	st.local.u8 	[%rd1+25], %rs95;
	bra.uni 	$L__BB0_82;
$L__BB0_81:
	mov.b16 	%rs96, 81;
	st.local.u8 	[%rd1+25], %rs96;
$L__BB0_82:
	mov.b16 	%rs97, 32;
	st.local.u8 	[%rd1+26], %rs97;
	setp.eq.s16 	%p78, %rs86, 3;
	@%p78 bra 	$L__BB0_84;
	mov.b16 	%rs99, 46;
	st.local.u8 	[%rd1+27], %rs99;
	bra.uni 	$L__BB0_85;
$L__BB0_84:
	mov.b16 	%rs100, 81;
	st.local.u8 	[%rd1+27], %rs100;
$L__BB0_85:
	mov.b16 	%rs101, 32;
	st.local.u8 	[%rd1+28], %rs101;
	setp.eq.s16 	%p79, %rs86, 4;
	@%p79 bra 	$L__BB0_87;
	mov.b16 	%rs103, 46;
	st.local.u8 	[%rd1+29], %rs103;
	bra.uni 	$L__BB0_88;
$L__BB0_87:
	mov.b16 	%rs104, 81;
	st.local.u8 	[%rd1+29], %rs104;
$L__BB0_88:
	mov.b16 	%rs105, 32;
	st.local.u8 	[%rd1+30], %rs105;
	setp.eq.s16 	%p80, %rs86, 5;
	@%p80 bra 	$L__BB0_90;
	mov.b16 	%rs107, 46;
	st.local.u8 	[%rd1+31], %rs107;
	bra.uni 	$L__BB0_91;
$L__BB0_90:
	mov.b16 	%rs108, 81;
	st.local.u8 	[%rd1+31], %rs108;
$L__BB0_91:
	mov.b16 	%rs109, 32;
	st.local.u8 	[%rd1+32], %rs109;
	setp.eq.s16 	%p81, %rs86, 6;
	@%p81 bra 	$L__BB0_93;
	mov.b16 	%rs111, 46;
	st.local.u8 	[%rd1+33], %rs111;
	bra.uni 	$L__BB0_94;
$L__BB0_93:
	mov.b16 	%rs112, 81;
	st.local.u8 	[%rd1+33], %rs112;
$L__BB0_94:
	mov.b16 	%rs113, 32;
	st.local.u8 	[%rd1+34], %rs113;
	setp.eq.s16 	%p82, %rs86, 7;
	@%p82 bra 	$L__BB0_96;
	mov.b16 	%rs115, 46;
	st.local.u8 	[%rd1+35], %rs115;
	bra.uni 	$L__BB0_97;
$L__BB0_96:
	mov.b16 	%rs116, 81;
	st.local.u8 	[%rd1+35], %rs116;
$L__BB0_97:
	mov.b16 	%rs117, 32;
	st.local.u8 	[%rd1+36], %rs117;
	setp.eq.s16 	%p83, %rs86, 8;
	@%p83 bra 	$L__BB0_99;
	mov.b16 	%rs119, 46;
	st.local.u8 	[%rd1+37], %rs119;
	bra.uni 	$L__BB0_100;
$L__BB0_99:
	mov.b16 	%rs120, 81;
	st.local.u8 	[%rd1+37], %rs120;
$L__BB0_100:
	mov.b16 	%rs121, 32;
	st.local.u8 	[%rd1+38], %rs121;
	setp.eq.s16 	%p84, %rs86, 9;
	@%p84 bra 	$L__BB0_102;
	mov.b16 	%rs123, 46;
	st.local.u8 	[%rd1+39], %rs123;
	bra.uni 	$L__BB0_103;
$L__BB0_102:
	mov.b16 	%rs124, 81;
	st.local.u8 	[%rd1+39], %rs124;
$L__BB0_103:
	mov.b16 	%rs125, 32;
	st.local.u8 	[%rd1+40], %rs125;
	mov.b16 	%rs126, 10;
	st.local.u8 	[%rd1+41], %rs126;
	setp.eq.s32 	%p85, %r3, 0;
	@%p85 bra 	$L__BB0_105;
	mov.b16 	%rs127, 46;
	st.local.u8 	[%rd1+42], %rs127;
	bra.uni 	$L__BB0_106;
$L__BB0_105:
	mov.b16 	%rs128, 81;
	st.local.u8 	[%rd1+42], %rs128;
$L__BB0_106:
	mov.b16 	%rs129, 32;
	st.local.u8 	[%rd1+43], %rs129;
	setp.eq.s32 	%p86, %r3, 1;
	@%p86 bra 	$L__BB0_108;
	mov.b16 	%rs130, 46;
	st.local.u8 	[%rd1+44], %rs130;
	bra.uni 	$L__BB0_109;
$L__BB0_108:
	mov.b16 	%rs131, 81;
	st.local.u8 	[%rd1+44], %rs131;
$L__BB0_109:
	mov.b16 	%rs132, 32;
	st.local.u8 	[%rd1+45], %rs132;
	setp.eq.s32 	%p87, %r3, 2;
	@%p87 bra 	$L__BB0_111;
	mov.b16 	%rs133, 46;
	st.local.u8 	[%rd1+46], %rs133;
	bra.uni 	$L__BB0_112;
$L__BB0_111:
	mov.b16 	%rs134, 81;
	st.local.u8 	[%rd1+46], %rs134;
$L__BB0_112:
	mov.b16 	%rs135, 32;
	st.local.u8 	[%rd1+47], %rs135;
	setp.eq.s32 	%p88, %r3, 3;
	@%p88 bra 	$L__BB0_114;
	mov.b16 	%rs136, 46;
	st.local.u8 	[%rd1+48], %rs136;
	bra.uni 	$L__BB0_115;
$L__BB0_114:
	mov.b16 	%rs137, 81;
	st.local.u8 	[%rd1+48], %rs137;
$L__BB0_115:
	mov.b16 	%rs138, 32;
	st.local.u8 	[%rd1+49], %rs138;
	setp.eq.s32 	%p89, %r3, 4;
	@%p89 bra 	$L__BB0_117;
	mov.b16 	%rs139, 46;
	st.local.u8 	[%rd1+50], %rs139;
	bra.uni 	$L__BB0_118;
$L__BB0_117:
	mov.b16 	%rs140, 81;
	st.local.u8 	[%rd1+50], %rs140;
$L__BB0_118:
	mov.b16 	%rs141, 32;
	st.local.u8 	[%rd1+51], %rs141;
	setp.eq.s32 	%p90, %r3, 5;
	@%p90 bra 	$L__BB0_120;
	mov.b16 	%rs142, 46;
	st.local.u8 	[%rd1+52], %rs142;
	bra.uni 	$L__BB0_121;
$L__BB0_120:
	mov.b16 	%rs143, 81;
	st.local.u8 	[%rd1+52], %rs143;
$L__BB0_121:
	mov.b16 	%rs144, 32;
	st.local.u8 	[%rd1+53], %rs144;
	setp.eq.s32 	%p91, %r3, 6;
	@%p91 bra 	$L__BB0_123;
	mov.b16 	%rs145, 46;
	st.local.u8 	[%rd1+54], %rs145;
	bra.uni 	$L__BB0_124;
$L__BB0_123:
	mov.b16 	%rs146, 81;
	st.local.u8 	[%rd1+54], %rs146;
$L__BB0_124:
	mov.b16 	%rs147, 32;
	st.local.u8 	[%rd1+55], %rs147;
	setp.eq.s32 	%p92, %r3, 7;
	@%p92 bra 	$L__BB0_126;
	mov.b16 	%rs148, 46;
	st.local.u8 	[%rd1+56], %rs148;
	bra.uni 	$L__BB0_127;
$L__BB0_126:
	mov.b16 	%rs149, 81;
	st.local.u8 	[%rd1+56], %rs149;
$L__BB0_127:
	mov.b16 	%rs150, 32;
	st.local.u8 	[%rd1+57], %rs150;
	setp.eq.s32 	%p93, %r3, 8;
	@%p93 bra 	$L__BB0_129;
	mov.b16 	%rs151, 46;
	st.local.u8 	[%rd1+58], %rs151;
	bra.uni 	$L__BB0_130;
$L__BB0_129:
	mov.b16 	%rs152, 81;
	st.local.u8 	[%rd1+58], %rs152;
$L__BB0_130:
	mov.b16 	%rs153, 32;
	st.local.u8 	[%rd1+59], %rs153;
	setp.eq.s32 	%p94, %r3, 9;
	@%p94 bra 	$L__BB0_132;
	mov.b16 	%rs154, 46;
	st.local.u8 	[%rd1+60], %rs154;
	bra.uni 	$L__BB0_133;
$L__BB0_132:
	mov.b16 	%rs155, 81;
	st.local.u8 	[%rd1+60], %rs155;
$L__BB0_133:
	mov.b16 	%rs156, 32;
	st.local.u8 	[%rd1+61], %rs156;
	mov.b16 	%rs157, 10;
	st.local.u8 	[%rd1+62], %rs157;
	and.b16  	%rs158, %rs7, 255;
	setp.eq.s16 	%p95, %rs158, 0;
	@%p95 bra 	$L__BB0_135;
	mov.b16 	%rs159, 46;
	st.local.u8 	[%rd1+63], %rs159;
	bra.uni 	$L__BB0_136;
$L__BB0_135:
	mov.b16 	%rs160, 81;
	st.local.u8 	[%rd1+63], %rs160;
$L__BB0_136:
	mov.b16 	%rs161, 32;
	st.local.u8 	[%rd1+64], %rs161;
	setp.eq.s16 	%p96, %rs158, 1;
	@%p96 bra 	$L__BB0_138;
	mov.b16 	%rs163, 46;
	st.local.u8 	[%rd1+65], %rs163;
	bra.uni 	$L__BB0_139;
$L__BB0_138:
	mov.b16 	%rs164, 81;
	st.local.u8 	[%rd1+65], %rs164;
$L__BB0_139:
	mov.b16 	%rs165, 32;
	st.local.u8 	[%rd1+66], %rs165;
	setp.eq.s16 	%p97, %rs158, 2;
	@%p97 bra 	$L__BB0_141;
	mov.b16 	%rs167, 46;
	st.local.u8 	[%rd1+67], %rs167;
	bra.uni 	$L__BB0_142;
$L__BB0_141:
	mov.b16 	%rs168, 81;
	st.local.u8 	[%rd1+67], %rs168;
$L__BB0_142:
	mov.b16 	%rs169, 32;
	st.local.u8 	[%rd1+68], %rs169;
	setp.eq.s16 	%p98, %rs158, 3;
	@%p98 bra 	$L__BB0_144;
	mov.b16 	%rs171, 46;
	st.local.u8 	[%rd1+69], %rs171;
	bra.uni 	$L__BB0_145;
$L__BB0_144:
	mov.b16 	%rs172, 81;
	st.local.u8 	[%rd1+69], %rs172;
$L__BB0_145:
	mov.b16 	%rs173, 32;
	st.local.u8 	[%rd1+70], %rs173;
	setp.eq.s16 	%p99, %rs158, 4;
	@%p99 bra 	$L__BB0_147;
	mov.b16 	%rs175, 46;
	st.local.u8 	[%rd1+71], %rs175;
	bra.uni 	$L__BB0_148;
$L__BB0_147:
	mov.b16 	%rs176, 81;
	st.local.u8 	[%rd1+71], %rs176;
$L__BB0_148:
	mov.b16 	%rs177, 32;
	st.local.u8 	[%rd1+72], %rs177;
	setp.eq.s16 	%p100, %rs158, 5;
	@%p100 bra 	$L__BB0_150;
	mov.b16 	%rs179, 46;
	st.local.u8 	[%rd1+73], %rs179;
	bra.uni 	$L__BB0_151;
$L__BB0_150:
	mov.b16 	%rs180, 81;
	st.local.u8 	[%rd1+73], %rs180;
$L__BB0_151:
	mov.b16 	%rs181, 32;
	st.local.u8 	[%rd1+74], %rs181;
	setp.eq.s16 	%p101, %rs158, 6;
	@%p101 bra 	$L__BB0_153;
	mov.b16 	%rs183, 46;
	st.local.u8 	[%rd1+75], %rs183;
	bra.uni 	$L__BB0_154;
$L__BB0_153:
	mov.b16 	%rs184, 81;
	st.local.u8 	[%rd1+75], %rs184;
$L__BB0_154:
	mov.b16 	%rs185, 32;
	st.local.u8 	[%rd1+76], %rs185;
	setp.eq.s16 	%p102, %rs158, 7;
	@%p102 bra 	$L__BB0_156;
	mov.b16 	%rs187, 46;
	st.local.u8 	[%rd1+77], %rs187;
	bra.uni 	$L__BB0_157;
$L__BB0_156:
	mov.b16 	%rs188, 81;
	st.local.u8 	[%rd1+77], %rs188;
$L__BB0_157:
	mov.b16 	%rs189, 32;
	st.local.u8 	[%rd1+78], %rs189;
	setp.eq.s16 	%p103, %rs158, 8;
	@%p103 bra 	$L__BB0_159;
	mov.b16 	%rs191, 46;
	st.local.u8 	[%rd1+79], %rs191;
	bra.uni 	$L__BB0_160;
$L__BB0_159:
	mov.b16 	%rs192, 81;
	st.local.u8 	[%rd1+79], %rs192;
$L__BB0_160:
	mov.b16 	%rs193, 32;
	st.local.u8 	[%rd1+80], %rs193;
	setp.eq.s16 	%p104, %rs158, 9;
	@%p104 bra 	$L__BB0_162;
	mov.b16 	%rs195, 46;
	st.local.u8 	[%rd1+81], %rs195;
	bra.uni 	$L__BB0_163;
$L__BB0_162:
	mov.b16 	%rs196, 81;
	st.local.u8 	[%rd1+81], %rs196;
$L__BB0_163:
	mov.b16 	%rs197, 32;
	st.local.u8 	[%rd1+82], %rs197;
	mov.b16 	%rs198, 10;
	st.local.u8 	[%rd1+83], %rs198;
	setp.eq.s32 	%p105, %r5, 0;
	@%p105 bra 	$L__BB0_165;
	mov.b16 	%rs199, 46;
	st.local.u8 	[%rd1+84], %rs199;
	bra.uni 	$L__BB0_166;
$L__BB0_165:
	mov.b16 	%rs200, 81;
	st.local.u8 	[%rd1+84], %rs200;
$L__BB0_166:
	mov.b16 	%rs201, 32;
	st.local.u8 	[%rd1+85], %rs201;
	setp.eq.s32 	%p106, %r5, 1;
	@%p106 bra 	$L__BB0_168;
	mov.b16 	%rs202, 46;
	st.local.u8 	[%rd1+86], %rs202;
	bra.uni 	$L__BB0_169;
$L__BB0_168:
	mov.b16 	%rs203, 81;
	st.local.u8 	[%rd1+86], %rs203;
$L__BB0_169:
	mov.b16 	%rs204, 32;
	st.local.u8 	[%rd1+87], %rs204;
	setp.eq.s32 	%p107, %r5, 2;
	@%p107 bra 	$L__BB0_171;
	mov.b16 	%rs205, 46;
	st.local.u8 	[%rd1+88], %rs205;
	bra.uni 	$L__BB0_172;
$L__BB0_171:
	mov.b16 	%rs206, 81;
	st.local.u8 	[%rd1+88], %rs206;
$L__BB0_172:
	mov.b16 	%rs207, 32;
	st.local.u8 	[%rd1+89], %rs207;
	setp.eq.s32 	%p108, %r5, 3;
	@%p108 bra 	$L__BB0_174;
	mov.b16 	%rs208, 46;
	st.local.u8 	[%rd1+90], %rs208;
	bra.uni 	$L__BB0_175;
$L__BB0_174:
	mov.b16 	%rs209, 81;
	st.local.u8 	[%rd1+90], %rs209;
$L__BB0_175:
	mov.b16 	%rs210, 32;
	st.local.u8 	[%rd1+91], %rs210;
	setp.eq.s32 	%p109, %r5, 4;
	@%p109 bra 	$L__BB0_177;
	mov.b16 	%rs211, 46;
	st.local.u8 	[%rd1+92], %rs211;
	bra.uni 	$L__BB0_178;
$L__BB0_177:
	mov.b16 	%rs212, 81;
	st.local.u8 	[%rd1+92], %rs212;
$L__BB0_178:
	mov.b16 	%rs213, 32;
	st.local.u8 	[%rd1+93], %rs213;
	setp.eq.s32 	%p110, %r5, 5;
	@%p110 bra 	$L__BB0_180;
	mov.b16 	%rs214, 46;
	st.local.u8 	[%rd1+94], %rs214;
	bra.uni 	$L__BB0_181;
$L__BB0_180:
	mov.b16 	%rs215, 81;
	st.local.u8 	[%rd1+94], %rs215;
$L__BB0_181:
	mov.b16 	%rs216, 32;
	st.local.u8 	[%rd1+95], %rs216;
	setp.eq.s32 	%p111, %r5, 6;
	@%p111 bra 	$L__BB0_183;
	mov.b16 	%rs217, 46;
	st.local.u8 	[%rd1+96], %rs217;
	bra.uni 	$L__BB0_184;
$L__BB0_183:
	mov.b16 	%rs218, 81;
	st.local.u8 	[%rd1+96], %rs218;
$L__BB0_184:
	mov.b16 	%rs219, 32;
	st.local.u8 	[%rd1+97], %rs219;
	setp.eq.s32 	%p112, %r5, 7;
	@%p112 bra 	$L__BB0_186;
	mov.b16 	%rs220, 46;
	st.local.u8 	[%rd1+98], %rs220;
	bra.uni 	$L__BB0_187;
$L__BB0_186:
	mov.b16 	%rs221, 81;
	st.local.u8 	[%rd1+98], %rs221;
$L__BB0_187:
	mov.b16 	%rs222, 32;
	st.local.u8 	[%rd1+99], %rs222;
	setp.eq.s32 	%p113, %r5, 8;
	@%p113 bra 	$L__BB0_189;
	mov.b16 	%rs223, 46;
	st.local.u8 	[%rd1+100], %rs223;
	bra.uni 	$L__BB0_190;
$L__BB0_189:
	mov.b16 	%rs224, 81;
	st.local.u8 	[%rd1+100], %rs224;
$L__BB0_190:
	mov.b16 	%rs225, 32;
	st.local.u8 	[%rd1+101], %rs225;
	setp.eq.s32 	%p114, %r5, 9;
	@%p114 bra 	$L__BB0_192;
	mov.b16 	%rs226, 46;
	st.local.u8 	[%rd1+102], %rs226;
	bra.uni 	$L__BB0_193;
$L__BB0_192:
	mov.b16 	%rs227, 81;
	st.local.u8 	[%rd1+102], %rs227;
$L__BB0_193:
	and.b16  	%rs228, %rs1, 255;
	mov.b16 	%rs229, 32;
	st.local.u8 	[%rd1+103], %rs229;
	mov.b16 	%rs230, 10;
	st.local.u8 	[%rd1+104], %rs230;
	setp.eq.s16 	%p115, %rs228, 0;
	@%p115 bra 	$L__BB0_195;
	mov.b16 	%rs231, 46;
	st.local.u8 	[%rd1+105], %rs231;
	bra.uni 	$L__BB0_196;
$L__BB0_195:
	mov.b16 	%rs232, 81;
	st.local.u8 	[%rd1+105], %rs232;
$L__BB0_196:
	mov.b16 	%rs234, 32;
	st.local.u8 	[%rd1+106], %rs234;
	setp.eq.s16 	%p116, %rs228, 1;
	@%p116 bra 	$L__BB0_198;
	mov.b16 	%rs235, 46;
	st.local.u8 	[%rd1+107], %rs235;
	bra.uni 	$L__BB0_199;
$L__BB0_198:
	mov.b16 	%rs236, 81;
	st.local.u8 	[%rd1+107], %rs236;
$L__BB0_199:
	mov.b16 	%rs238, 32;
	st.local.u8 	[%rd1+108], %rs238;
	setp.eq.s16 	%p117, %rs228, 2;
	@%p117 bra 	$L__BB0_201;
	mov.b16 	%rs239, 46;
	st.local.u8 	[%rd1+109], %rs239;
	bra.uni 	$L__BB0_202;
$L__BB0_201:
	mov.b16 	%rs240, 81;
	st.local.u8 	[%rd1+109], %rs240;
$L__BB0_202:
	mov.b16 	%rs242, 32;
	st.local.u8 	[%rd1+110], %rs242;
	setp.eq.s16 	%p118, %rs228, 3;
	@%p118 bra 	$L__BB0_204;
	mov.b16 	%rs243, 46;
	st.local.u8 	[%rd1+111], %rs243;
	bra.uni 	$L__BB0_205;
$L__BB0_204:
	mov.b16 	%rs244, 81;
	st.local.u8 	[%rd1+111], %rs244;
$L__BB0_205:
	mov.b16 	%rs246, 32;
	st.local.u8 	[%rd1+112], %rs246;
	setp.eq.s16 	%p119, %rs228, 4;
	@%p119 bra 	$L__BB0_207;
	mov.b16 	%rs247, 46;
	st.local.u8 	[%rd1+113], %rs247;
	bra.uni 	$L__BB0_208;
$L__BB0_207:
	mov.b16 	%rs248, 81;
	st.local.u8 	[%rd1+113], %rs248;
$L__BB0_208:
	mov.b16 	%rs250, 32;
	st.local.u8 	[%rd1+114], %rs250;
	setp.eq.s16 	%p120, %rs228, 5;
	@%p120 bra 	$L__BB0_210;
	mov.b16 	%rs251, 46;
	st.local.u8 	[%rd1+115], %rs251;
	bra.uni 	$L__BB0_211;
$L__BB0_210:
	mov.b16 	%rs252, 81;
	st.local.u8 	[%rd1+115], %rs252;
$L__BB0_211:
	mov.b16 	%rs254, 32;
	st.local.u8 	[%rd1+116], %rs254;
	setp.eq.s16 	%p121, %rs228, 6;
	@%p121 bra 	$L__BB0_213;
	mov.b16 	%rs255, 46;
	st.local.u8 	[%rd1+117], %rs255;
	bra.uni 	$L__BB0_214;
$L__BB0_213:
	mov.b16 	%rs256, 81;
	st.local.u8 	[%rd1+117], %rs256;
$L__BB0_214:
	mov.b16 	%rs258, 32;
	st.local.u8 	[%rd1+118], %rs258;
	setp.eq.s16 	%p122, %rs228, 7;
	@%p122 bra 	$L__BB0_216;
	mov.b16 	%rs259, 46;
	st.local.u8 	[%rd1+119], %rs259;
	bra.uni 	$L__BB0_217;
$L__BB0_216:
	mov.b16 	%rs260, 81;
	st.local.u8 	[%rd1+119], %rs260;
$L__BB0_217:
	mov.b16 	%rs262, 32;
	st.local.u8 	[%rd1+120], %rs262;
	setp.eq.s16 	%p123, %rs228, 8;
	@%p123 bra 	$L__BB0_219;
	mov.b16 	%rs263, 46;
	st.local.u8 	[%rd1+121], %rs263;
	bra.uni 	$L__BB0_220;
$L__BB0_219:
	mov.b16 	%rs264, 81;
	st.local.u8 	[%rd1+121], %rs264;
$L__BB0_220:
	mov.b16 	%rs266, 32;
	st.local.u8 	[%rd1+122], %rs266;
	setp.eq.s16 	%p124, %rs228, 9;
	@%p124 bra 	$L__BB0_222;
	mov.b16 	%rs267, 46;
	st.local.u8 	[%rd1+123], %rs267;
	bra.uni 	$L__BB0_223;
$L__BB0_222:
	mov.b16 	%rs268, 81;
	st.local.u8 	[%rd1+123], %rs268;
$L__BB0_223:
	mov.b16 	%rs269, 32;
	st.local.u8 	[%rd1+124], %rs269;
	mov.b16 	%rs270, 10;
	st.local.u8 	[%rd1+125], %rs270;
	setp.eq.s16 	%p125, %rs2, 0;
	@%p125 bra 	$L__BB0_225;
	mov.b16 	%rs271, 46;
	st.local.u8 	[%rd1+126], %rs271;
	bra.uni 	$L__BB0_226;
$L__BB0_225:
	mov.b16 	%rs272, 81;
	st.local.u8 	[%rd1+126], %rs272;
$L__BB0_226:
	mov.b16 	%rs273, 32;
	st.local.u8 	[%rd1+127], %rs273;
	setp.eq.s16 	%p126, %rs2, 1;
	@%p126 bra 	$L__BB0_228;
	mov.b16 	%rs274, 46;
	st.local.u8 	[%rd1+128], %rs274;
	bra.uni 	$L__BB0_229;
$L__BB0_228:
	mov.b16 	%rs275, 81;
	st.local.u8 	[%rd1+128], %rs275;
$L__BB0_229:
	mov.b16 	%rs276, 32;
	st.local.u8 	[%rd1+129], %rs276;
	setp.eq.s16 	%p127, %rs2, 2;
	@%p127 bra 	$L__BB0_231;
	mov.b16 	%rs277, 46;
	st.local.u8 	[%rd1+130], %rs277;
	bra.uni 	$L__BB0_232;
$L__BB0_231:
	mov.b16 	%rs278, 81;
	st.local.u8 	[%rd1+130], %rs278;
$L__BB0_232:
	mov.b16 	%rs279, 32;
	st.local.u8 	[%rd1+131], %rs279;
	setp.eq.s16 	%p128, %rs2, 3;
	@%p128 bra 	$L__BB0_234;
	mov.b16 	%rs280, 46;
	st.local.u8 	[%rd1+132], %rs280;
	bra.uni 	$L__BB0_235;
$L__BB0_234:
	mov.b16 	%rs281, 81;
	st.local.u8 	[%rd1+132], %rs281;
$L__BB0_235:
	mov.b16 	%rs282, 32;
	st.local.u8 	[%rd1+133], %rs282;
	setp.eq.s16 	%p129, %rs2, 4;
	@%p129 bra 	$L__BB0_237;
	mov.b16 	%rs283, 46;
	st.local.u8 	[%rd1+134], %rs283;
	bra.uni 	$L__BB0_238;
$L__BB0_237:
	mov.b16 	%rs284, 81;
	st.local.u8 	[%rd1+134], %rs284;
$L__BB0_238:
	mov.b16 	%rs285, 32;
	st.local.u8 	[%rd1+135], %rs285;
	setp.eq.s16 	%p130, %rs2, 5;
	@%p130 bra 	$L__BB0_240;
	mov.b16 	%rs286, 46;
	st.local.u8 	[%rd1+136], %rs286;
	bra.uni 	$L__BB0_241;
$L__BB0_240:
	mov.b16 	%rs287, 81;
	st.local.u8 	[%rd1+136], %rs287;
$L__BB0_241:
	mov.b16 	%rs288, 32;
	st.local.u8 	[%rd1+137], %rs288;
	setp.eq.s16 	%p131, %rs2, 6;
	@%p131 bra 	$L__BB0_243;
	mov.b16 	%rs289, 46;
	st.local.u8 	[%rd1+138], %rs289;
	bra.uni 	$L__BB0_244;
$L__BB0_243:
	mov.b16 	%rs290, 81;
	st.local.u8 	[%rd1+138], %rs290;
$L__BB0_244:
	mov.b16 	%rs291, 32;
	st.local.u8 	[%rd1+139], %rs291;
	setp.eq.s16 	%p132, %rs2, 7;
	@%p132 bra 	$L__BB0_246;
	mov.b16 	%rs292, 46;
	st.local.u8 	[%rd1+140], %rs292;
	bra.uni 	$L__BB0_247;
$L__BB0_246:
	mov.b16 	%rs293, 81;
	st.local.u8 	[%rd1+140], %rs293;
$L__BB0_247:
	mov.b16 	%rs294, 32;
	st.local.u8 	[%rd1+141], %rs294;
	setp.eq.s16 	%p133, %rs2, 8;
	@%p133 bra 	$L__BB0_249;
	mov.b16 	%rs295, 46;
	st.local.u8 	[%rd1+142], %rs295;
	bra.uni 	$L__BB0_250;
$L__BB0_249:
	mov.b16 	%rs296, 81;
	st.local.u8 	[%rd1+142], %rs296;
$L__BB0_250:
	mov.b16 	%rs297, 32;
	st.local.u8 	[%rd1+143], %rs297;
	setp.eq.s16 	%p134, %rs2, 9;
	@%p134 bra 	$L__BB0_252;
	mov.b16 	%rs298, 46;
	st.local.u8 	[%rd1+144], %rs298;
	bra.uni 	$L__BB0_253;
$L__BB0_252:
	mov.b16 	%rs299, 81;
	st.local.u8 	[%rd1+144], %rs299;
$L__BB0_253:
	and.b16  	%rs300, %rs3, 255;
	mov.b16 	%rs301, 32;
	st.local.u8 	[%rd1+145], %rs301;
	mov.b16 	%rs302, 10;
	st.local.u8 	[%rd1+146], %rs302;
	setp.eq.s16 	%p135, %rs300, 0;
	@%p135 bra 	$L__BB0_255;
	mov.b16 	%rs303, 46;
	st.local.u8 	[%rd1+147], %rs303;
	bra.uni 	$L__BB0_256;
$L__BB0_255:
	mov.b16 	%rs304, 81;
	st.local.u8 	[%rd1+147], %rs304;
$L__BB0_256:
	mov.b16 	%rs306, 32;
	st.local.u8 	[%rd1+148], %rs306;
	setp.eq.s16 	%p136, %rs300, 1;
	@%p136 bra 	$L__BB0_258;
	mov.b16 	%rs307, 46;
	st.local.u8 	[%rd1+149], %rs307;
	bra.uni 	$L__BB0_259;
$L__BB0_258:
	mov.b16 	%rs308, 81;
	st.local.u8 	[%rd1+149], %rs308;
$L__BB0_259:
	mov.b16 	%rs310, 32;
	st.local.u8 	[%rd1+150], %rs310;
	setp.eq.s16 	%p137, %rs300, 2;
	@%p137 bra 	$L__BB0_261;
	mov.b16 	%rs311, 46;
	st.local.u8 	[%rd1+151], %rs311;
	bra.uni 	$L__BB0_262;
$L__BB0_261:
	mov.b16 	%rs312, 81;
	st.local.u8 	[%rd1+151], %rs312;
$L__BB0_262:
	mov.b16 	%rs314, 32;
	st.local.u8 	[%rd1+152], %rs314;
	setp.eq.s16 	%p138, %rs300, 3;
	@%p138 bra 	$L__BB0_264;
	mov.b16 	%rs315, 46;
	st.local.u8 	[%rd1+153], %rs315;
	bra.uni 	$L__BB0_265;
$L__BB0_264:
	mov.b16 	%rs316, 81;
	st.local.u8 	[%rd1+153], %rs316;
$L__BB0_265:
	mov.b16 	%rs318, 32;
	st.local.u8 	[%rd1+154], %rs318;
	setp.eq.s16 	%p139, %rs300, 4;
	@%p139 bra 	$L__BB0_267;
	mov.b16 	%rs319, 46;
	st.local.u8 	[%rd1+155], %rs319;
	bra.uni 	$L__BB0_268;
$L__BB0_267:
	mov.b16 	%rs320, 81;
	st.local.u8 	[%rd1+155], %rs320;
$L__BB0_268:
	mov.b16 	%rs322, 32;
	st.local.u8 	[%rd1+156], %rs322;
	setp.eq.s16 	%p140, %rs300, 5;
	@%p140 bra 	$L__BB0_270;
	mov.b16 	%rs323, 46;
	st.local.u8 	[%rd1+157], %rs323;
	bra.uni 	$L__BB0_271;
$L__BB0_270:
	mov.b16 	%rs324, 81;
	st.local.u8 	[%rd1+157], %rs324;
$L__BB0_271:
	mov.b16 	%rs326, 32;
	st.local.u8 	[%rd1+158], %rs326;
	setp.eq.s16 	%p141, %rs300, 6;
	@%p141 bra 	$L__BB0_273;
	mov.b16 	%rs327, 46;
	st.local.u8 	[%rd1+159], %rs327;
	bra.uni 	$L__BB0_274;
$L__BB0_273:
	mov.b16 	%rs328, 81;
	st.local.u8 	[%rd1+159], %rs328;
$L__BB0_274:
	mov.b16 	%rs330, 32;
	st.local.u8 	[%rd1+160], %rs330;
	setp.eq.s16 	%p142, %rs300, 7;
	@%p142 bra 	$L__BB0_276;
	mov.b16 	%rs331, 46;
	st.local.u8 	[%rd1+161], %rs331;
	bra.uni 	$L__BB0_277;
$L__BB0_276:
	mov.b16 	%rs332, 81;
	st.local.u8 	[%rd1+161], %rs332;
$L__BB0_277:
	mov.b16 	%rs334, 32;
	st.local.u8 	[%rd1+162], %rs334;
	setp.eq.s16 	%p143, %rs300, 8;
	@%p143 bra 	$L__BB0_279;
	mov.b16 	%rs335, 46;
	st.local.u8 	[%rd1+163], %rs335;
	bra.uni 	$L__BB0_280;
$L__BB0_279:
	mov.b16 	%rs336, 81;
	st.local.u8 	[%rd1+163], %rs336;
$L__BB0_280:
	mov.b16 	%rs338, 32;
	st.local.u8 	[%rd1+164], %rs338;
	setp.eq.s16 	%p144, %rs300, 9;
	@%p144 bra 	$L__BB0_282;
	mov.b16 	%rs339, 46;
	st.local.u8 	[%rd1+165], %rs339;
	bra.uni 	$L__BB0_283;
$L__BB0_282:
	mov.b16 	%rs340, 81;
	st.local.u8 	[%rd1+165], %rs340;
$L__BB0_283:
	mov.b16 	%rs341, 32;
	st.local.u8 	[%rd1+166], %rs341;
	mov.b16 	%rs342, 10;
	st.local.u8 	[%rd1+167], %rs342;
	setp.eq.s16 	%p145, %rs4, 0;
	@%p145 bra 	$L__BB0_285;
	mov.b16 	%rs343, 46;
	st.local.u8 	[%rd1+168], %rs343;
	bra.uni 	$L__BB0_286;
$L__BB0_285:
	mov.b16 	%rs344, 81;
	st.local.u8 	[%rd1+168], %rs344;
$L__BB0_286:
	mov.b16 	%rs345, 32;
	st.local.u8 	[%rd1+169], %rs345;
	setp.eq.s16 	%p146, %rs4, 1;
	@%p146 bra 	$L__BB0_288;
	mov.b16 	%rs346, 46;
	st.local.u8 	[%rd1+170], %rs346;
	bra.uni 	$L__BB0_289;
$L__BB0_288:
	mov.b16 	%rs347, 81;
	st.local.u8 	[%rd1+170], %rs347;
$L__BB0_289:
	mov.b16 	%rs348, 32;
	st.local.u8 	[%rd1+171], %rs348;
	setp.eq.s16 	%p147, %rs4, 2;
	@%p147 bra 	$L__BB0_291;
	mov.b16 	%rs349, 46;
	st.local.u8 	[%rd1+172], %rs349;
	bra.uni 	$L__BB0_292;
$L__BB0_291:
	mov.b16 	%rs350, 81;
	st.local.u8 	[%rd1+172], %rs350;
$L__BB0_292:
	mov.b16 	%rs351, 32;
	st.local.u8 	[%rd1+173], %rs351;
	setp.eq.s16 	%p148, %rs4, 3;
	@%p148 bra 	$L__BB0_294;
	mov.b16 	%rs352, 46;
	st.local.u8 	[%rd1+174], %rs352;
	bra.uni 	$L__BB0_295;
$L__BB0_294:
	mov.b16 	%rs353, 81;
	st.local.u8 	[%rd1+174], %rs353;
$L__BB0_295:
	mov.b16 	%rs354, 32;
	st.local.u8 	[%rd1+175], %rs354;
	setp.eq.s16 	%p149, %rs4, 4;
	@%p149 bra 	$L__BB0_297;
	mov.b16 	%rs355, 46;
	st.local.u8 	[%rd1+176], %rs355;
	bra.uni 	$L__BB0_298;
$L__BB0_297:
	mov.b16 	%rs356, 81;
	st.local.u8 	[%rd1+176], %rs356;
$L__BB0_298:
	mov.b16 	%rs357, 32;
	st.local.u8 	[%rd1+177], %rs357;
	setp.eq.s16 	%p150, %rs4, 5;
	@%p150 bra 	$L__BB0_300;
	mov.b16 	%rs358, 46;
	st.local.u8 	[%rd1+178], %rs358;
	bra.uni 	$L__BB0_301;
$L__BB0_300:
	mov.b16 	%rs359, 81;
	st.local.u8 	[%rd1+178], %rs359;
$L__BB0_301:
	mov.b16 	%rs360, 32;
	st.local.u8 	[%rd1+179], %rs360;
	setp.eq.s16 	%p151, %rs4, 6;
	@%p151 bra 	$L__BB0_303;
	mov.b16 	%rs361, 46;
	st.local.u8 	[%rd1+180], %rs361;
	bra.uni 	$L__BB0_304;
$L__BB0_303:
	mov.b16 	%rs362, 81;
	st.local.u8 	[%rd1+180], %rs362;
$L__BB0_304:
	mov.b16 	%rs363, 32;
	st.local.u8 	[%rd1+181], %rs363;
	setp.eq.s16 	%p152, %rs4, 7;
	@%p152 bra 	$L__BB0_306;
	mov.b16 	%rs364, 46;
	st.local.u8 	[%rd1+182], %rs364;
	bra.uni 	$L__BB0_307;
$L__BB0_306:
	mov.b16 	%rs365, 81;
	st.local.u8 	[%rd1+182], %rs365;
$L__BB0_307:
	mov.b16 	%rs366, 32;
	st.local.u8 	[%rd1+183], %rs366;
	setp.eq.s16 	%p153, %rs4, 8;
	@%p153 bra 	$L__BB0_309;
	mov.b16 	%rs367, 46;
	st.local.u8 	[%rd1+184], %rs367;
	bra.uni 	$L__BB0_310;
$L__BB0_309:
	mov.b16 	%rs368, 81;
	st.local.u8 	[%rd1+184], %rs368;
$L__BB0_310:
	mov.b16 	%rs369, 32;
	st.local.u8 	[%rd1+185], %rs369;
	setp.eq.s16 	%p154, %rs4, 9;
	@%p154 bra 	$L__BB0_312;
	mov.b16 	%rs370, 46;
	st.local.u8 	[%rd1+186], %rs370;
	bra.uni 	$L__BB0_313;
$L__BB0_312:
	mov.b16 	%rs371, 81;
	st.local.u8 	[%rd1+186], %rs371;
$L__BB0_313:
	mov.b16 	%rs372, 32;
	st.local.u8 	[%rd1+187], %rs372;
	mov.b16 	%rs373, 10;
	st.local.u8 	[%rd1+188], %rs373;
	and.b16  	%rs374, %rs8, 255;
	setp.eq.s16 	%p155, %rs374, 0;
	@%p155 bra 	$L__BB0_315;
	mov.b16 	%rs375, 46;
	st.local.u8 	[%rd1+189], %rs375;
	bra.uni 	$L__BB0_316;
$L__BB0_315:
	mov.b16 	%rs376, 81;
	st.local.u8 	[%rd1+189], %rs376;
$L__BB0_316:
	mov.b16 	%rs377, 32;
	st.local.u8 	[%rd1+190], %rs377;
	setp.eq.s16 	%p156, %rs374, 1;
	@%p156 bra 	$L__BB0_318;
	mov.b16 	%rs379, 46;
	st.local.u8 	[%rd1+191], %rs379;
	bra.uni 	$L__BB0_319;
$L__BB0_318:
	mov.b16 	%rs380, 81;
	st.local.u8 	[%rd1+191], %rs380;
$L__BB0_319:
	mov.b16 	%rs381, 32;
	st.local.u8 	[%rd1+192], %rs381;
	setp.eq.s16 	%p157, %rs374, 2;
	@%p157 bra 	$L__BB0_321;
	mov.b16 	%rs383, 46;
	st.local.u8 	[%rd1+193], %rs383;
	bra.uni 	$L__BB0_322;
$L__BB0_321:
	mov.b16 	%rs384, 81;
	st.local.u8 	[%rd1+193], %rs384;
$L__BB0_322:
	mov.b16 	%rs385, 32;
	st.local.u8 	[%rd1+194], %rs385;
	setp.eq.s16 	%p158, %rs374, 3;
	@%p158 bra 	$L__BB0_324;
	mov.b16 	%rs387, 46;
	st.local.u8 	[%rd1+195], %rs387;
	bra.uni 	$L__BB0_325;
$L__BB0_324:
	mov.b16 	%rs388, 81;
	st.local.u8 	[%rd1+195], %rs388;
$L__BB0_325:
	mov.b16 	%rs389, 32;
	st.local.u8 	[%rd1+196], %rs389;
	setp.eq.s16 	%p159, %rs374, 4;
	@%p159 bra 	$L__BB0_327;
	mov.b16 	%rs391, 46;
	st.local.u8 	[%rd1+197], %rs391;
	bra.uni 	$L__BB0_328;
$L__BB0_327:
	mov.b16 	%rs392, 81;
	st.local.u8 	[%rd1+197], %rs392;
$L__BB0_328:
	mov.b16 	%rs393, 32;
	st.local.u8 	[%rd1+198], %rs393;
	setp.eq.s16 	%p160, %rs374, 5;
	@%p160 bra 	$L__BB0_330;
	mov.b16 	%rs395, 46;
	st.local.u8 	[%rd1+199], %rs395;
	bra.uni 	$L__BB0_331;
$L__BB0_330:
	mov.b16 	%rs396, 81;
	st.local.u8 	[%rd1+199], %rs396;
$L__BB0_331:
	mov.b16 	%rs397, 32;
	st.local.u8 	[%rd1+200], %rs397;
	setp.eq.s16 	%p161, %rs374, 6;
	@%p161 bra 	$L__BB0_333;
	mov.b16 	%rs399, 46;
	st.local.u8 	[%rd1+201], %rs399;
	bra.uni 	$L__BB0_334;
$L__BB0_333:
	mov.b16 	%rs400, 81;
	st.local.u8 	[%rd1+201], %rs400;
$L__BB0_334:
	mov.b16 	%rs401, 32;
	st.local.u8 	[%rd1+202], %rs401;
	setp.eq.s16 	%p162, %rs374, 7;
	@%p162 bra 	$L__BB0_336;
	mov.b16 	%rs403, 46;
	st.local.u8 	[%rd1+203], %rs403;
	bra.uni 	$L__BB0_337;
$L__BB0_336:
	mov.b16 	%rs404, 81;
	st.local.u8 	[%rd1+203], %rs404;
$L__BB0_337:
	mov.b16 	%rs405, 32;
	st.local.u8 	[%rd1+204], %rs405;
	setp.eq.s16 	%p163, %rs374, 8;
	@%p163 bra 	$L__BB0_339;
	mov.b16 	%rs407, 46;
	st.local.u8 	[%rd1+205], %rs407;
	bra.uni 	$L__BB0_340;
$L__BB0_339:
	mov.b16 	%rs408, 81;
	st.local.u8 	[%rd1+205], %rs408;
$L__BB0_340:
	mov.b16 	%rs409, 32;
	st.local.u8 	[%rd1+206], %rs409;
	setp.eq.s16 	%p164, %rs374, 9;
	@%p164 bra 	$L__BB0_342;
	mov.b16 	%rs411, 46;
	st.local.u8 	[%rd1+207], %rs411;
	bra.uni 	$L__BB0_343;
$L__BB0_342:
	mov.b16 	%rs412, 81;
	st.local.u8 	[%rd1+207], %rs412;
$L__BB0_343:
	mov.b16 	%rs413, 32;
	st.local.u8 	[%rd1+208], %rs413;
	mov.b16 	%rs414, 10;
	st.local.u8 	[%rd1+209], %rs414;
	mov.b16 	%rs415, 0;
	st.local.u8 	[%rd1+210], %rs415;
	add.u64 	%rd31, %SP, 216;
	add.u64 	%rd32, %SPL, 216;
	st.local.u64 	[%rd32], %rd3;
	mov.u64 	%rd34, $str;
	cvta.global.u64 	%rd35, %rd34;
	{ // callseq 1, 0
	.param .b64 param0;
	st.param.b64 	[param0], %rd35;
	.param .b64 param1;
	st.param.b64 	[param1], %rd31;
	.param .b32 retval0;
	call.uni (retval0), 
	vprintf, 
	(
	param0, 
	param1
	);
	ld.param.b32 	%r116, [retval0];
	} // callseq 1
$L__BB0_344:
	ret;

}


// ===== COMPILED SASS (sm_100) =====

	.target	sm_100

	.elftype	@"ET_EXEC"


//--------------------- .note.nv.tkinfo           --------------------------
	.section	.note.nv.tkinfo,"",@"SHT_NOTE"
	.sectionflags	@"SHF_NOTE_NV_TKINFO"
	.tkinfo
        /*0018*/ 	.word	0x00000002
        /*0030*/ 	.string	""
        /*0030*/ 	.string	"ptxas"
        /*0030*/ 	.string	"Cuda compilation tools, release 13.0, V13.0.88"
        /*0030*/ 	.string	"Build cuda_13.0.r13.0/compiler.36424714_0"
        /*0030*/ 	.string	"-arch sm_100 -m 64 "



//--------------------- .note.nv.cuinfo           --------------------------
	.section	.note.nv.cuinfo,"",@"SHT_NOTE"
	.sectionflags	@"SHF_NOTE_NV_CUINFO"
        /*0018*/ 	.short	0x0002
        /*001a*/ 	.short	0x0064
        /*001c*/ 	.short	0x0082
	.zero		2


//--------------------- .nv.info                  --------------------------
	.section	.nv.info,"",@"SHT_CUDA_INFO"
	.align	4


	//----- nvinfo : EIATTR_REGCOUNT
	.align		4
        /*0000*/ 	.byte	0x04, 0x2f
        /*0002*/ 	.short	(.L_3 - .L_2)
	.align		4
.L_2:
        /*0004*/ 	.word	index@(_Z5queenPii)
        /*0008*/ 	.word	0x00000019


	//----- nvinfo : EIATTR_FRAME_SIZE
	.align		4
.L_3:
        /*000c*/ 	.byte	0x04, 0x11
        /*000e*/ 	.short	(.L_5 - .L_4)
	.align		4
.L_4:
        /*0010*/ 	.word	index@(_Z5queenPii)
        /*0014*/ 	.word	0x000000f8


	//----- nvinfo : EIATTR_MIN_STACK_SIZE
	.align		4
.L_5:
        /*0018*/ 	.byte	0x04, 0x12
        /*001a*/ 	.short	(.L_7 - .L_6)
	.align		4
.L_6:
        /*001c*/ 	.word	index@(_Z5queenPii)
        /*0020*/ 	.word	0x000000f8
.L_7:


//--------------------- .nv.compat                --------------------------
	.section	.nv.compat,"",@"SHT_CUDA_COMPAT_INFO"
	.align	4
        /*0000*/ 	.byte	0x02, 0x09, 0x00, 0x00, 0x02, 0x02, 0x01, 0x00, 0x02, 0x05, 0x05, 0x00, 0x03, 0x07, 0x01, 0x01
        /*0010*/ 	.byte	0x02, 0x03, 0x00, 0x00, 0x02, 0x06, 0x01, 0x00, 0x04, 0x0b, 0x08, 0x00, 0x09, 0x00, 0x00, 0x00
        /*0020*/ 	.byte	0x00, 0x00, 0x00, 0x00


//--------------------- .nv.info._Z5queenPii      --------------------------
	.section	.nv.info._Z5queenPii,"",@"SHT_CUDA_INFO"
	.sectionflags	@""
	.align	4


	//----- nvinfo : EIATTR_CUDA_API_VERSION
	.align		4
        /*0000*/ 	.byte	0x04, 0x37
        /*0002*/ 	.short	(.L_9 - .L_8)
.L_8:
        /*0004*/ 	.word	0x00000082


	//----- nvinfo : EIATTR_KPARAM_INFO
	.align		4
.L_9:
        /*0008*/ 	.byte	0x04, 0x17
        /*000a*/ 	.short	(.L_11 - .L_10)
.L_10:
        /*000c*/ 	.word	0x00000000
        /*0010*/ 	.short	0x0001
        /*0012*/ 	.short	0x0008
        /*0014*/ 	.byte	0x00, 0xf0, 0x11, 0x00


	//----- nvinfo : EIATTR_KPARAM_INFO
	.align		4
.L_11:
        /*0018*/ 	.byte	0x04, 0x17
        /*001a*/ 	.short	(.L_13 - .L_12)
.L_12:
        /*001c*/ 	.word	0x00000000
        /*0020*/ 	.short	0x0000
        /*0022*/ 	.short	0x0000
        /*0024*/ 	.byte	0x00, 0xf5, 0x21, 0x00


	//----- nvinfo : EIATTR_SPARSE_MMA_MASK
	.align		4
.L_13:
        /*0028*/ 	.byte	0x03, 0x50
        /*002a*/ 	.short	0x0000


	//----- nvinfo : EIATTR_MAXREG_COUNT
	.align		4
        /*002c*/ 	.byte	0x03, 0x1b
        /*002e*/ 	.short	0x00ff


	//----- nvinfo : EIATTR_EXTERNS
	.align		4
        /*0030*/ 	.byte	0x04, 0x0f
        /*0032*/ 	.short	(.L_15 - .L_14)


	//   ....[0]....
	.align		4
.L_14:
        /*0034*/ 	.word	index@(vprintf)


	//----- nvinfo : EIATTR_MERCURY_ISA_VERSION
	.align		4
.L_15:
        /*0038*/ 	.byte	0x03, 0x5f
        /*003a*/ 	.short	0x0101


	//----- nvinfo : EIATTR_INT_WARP_WIDE_INSTR_OFFSETS
	.align		4
        /*003c*/ 	.byte	0x04, 0x31
        /*003e*/ 	.short	(.L_17 - .L_16)


	//   ....[0]....
.L_16:
        /*0040*/ 	.word	0x00001190


	//----- nvinfo : EIATTR_VRC_CTA_INIT_COUNT
	.align		4
.L_17:
        /*0044*/ 	.byte	0x02, 0x4a
	.zero		1
	.zero		1


	//----- nvinfo : EIATTR_SYSCALL_OFFSETS
	.align		4
        /*0048*/ 	.byte	0x04, 0x46
        /*004a*/ 	.short	(.L_19 - .L_18)


	//   ....[0]....
.L_18:
        /*004c*/ 	.word	0x000012b0


	//   ....[1]....
        /*0050*/ 	.word	0x000039f0


	//----- nvinfo : EIATTR_EXIT_INSTR_OFFSETS
	.align		4
.L_19:
        /*0054*/ 	.byte	0x04, 0x1c
        /*0056*/ 	.short	(.L_21 - .L_20)


	//   ....[0]....
.L_20:
        /*0058*/ 	.word	0x00000560


	//   ....[1]....
        /*005c*/ 	.word	0x000005c0


	//   ....[2]....
        /*0060*/ 	.word	0x00000600


	//   ....[3]....
        /*0064*/ 	.word	0x00000650


	//   ....[4]....
        /*0068*/ 	.word	0x00000690


	//   ....[5]....
        /*006c*/ 	.word	0x000006e0


	//   ....[6]....
        /*0070*/ 	.word	0x00000720


	//   ....[7]....
        /*0074*/ 	.word	0x00000770


	//   ....[8]....
        /*0078*/ 	.word	0x000007b0


	//   ....[9]....
        /*007c*/ 	.word	0x00000810


	//   ....[10]....
        /*0080*/ 	.word	0x00000850


	//   ....[11]....
        /*0084*/ 	.word	0x00000890


	//   ....[12]....
        /*0088*/ 	.word	0x000008d0


	//   ....[13]....
        /*008c*/ 	.word	0x00000910


	//   ....[14]....
        /*0090*/ 	.word	0x00000950


	//   ....[15]....
        /*0094*/ 	.word	0x00000990


	//   ....[16]....
        /*0098*/ 	.word	0x000009d0


	//   ....[17]....
        /*009c*/ 	.word	0x00000a10


	//   ....[18]....
        /*00a0*/ 	.word	0x00000a50


	//   ....[19]....
        /*00a4*/ 	.word	0x00000a90


	//   ....[20]....
        /*00a8*/ 	.word	0x00000ad0


	//   ....[21]....
        /*00ac*/ 	.word	0x00000b10


	//   ....[22]....
        /*00b0*/ 	.word	0x00000b50


	//   ....[23]....
        /*00b4*/ 	.word	0x00000b90


	//   ....[24]....
        /*00b8*/ 	.word	0x00000bd0


	//   ....[25]....
        /*00bc*/ 	.word	0x00000c10


	//   ....[26]....
        /*00c0*/ 	.word	0x00000c50


	//   ....[27]....
        /*00c4*/ 	.word	0x00000c90


	//   ....[28]....
        /*00c8*/ 	.word	0x00000cd0


	//   ....[29]....
        /*00cc*/ 	.word	0x00000d10


	//   ....[30]....
        /*00d0*/ 	.word	0x00000d50


	//   ....[31]....
        /*00d4*/ 	.word	0x00000d90


	//   ....[32]....
        /*00d8*/ 	.word	0x00000dd0


	//   ....[33]....
        /*00dc*/ 	.word	0x00000e10


	//   ....[34]....
        /*00e0*/ 	.word	0x00000e50


	//   ....[35]....
        /*00e4*/ 	.word	0x00000e90


	//   ....[36]....
        /*00e8*/ 	.word	0x00000ed0


	//   ....[37]....
        /*00ec*/ 	.word	0x00000f10


	//   ....[38]....
        /*00f0*/ 	.word	0x00000f50


	//   ....[39]....
        /*00f4*/ 	.word	0x00000f90


	//   ....[40]....
        /*00f8*/ 	.word	0x00000fe0


	//   ....[41]....
        /*00fc*/ 	.word	0x00001030


	//   ....[42]....
        /*0100*/ 	.word	0x00001080


	//   ....[43]....
        /*0104*/ 	.word	0x000010c0


	//   ....[44]....
        /*0108*/ 	.word	0x00001110


	//   ....[45]....
        /*010c*/ 	.word	0x00001160


	//   ....[46]....
        /*0110*/ 	.word	0x00003a00


	//----- nvinfo : EIATTR_CRS_STACK_SIZE
	.align		4
.L_21:
        /*0114*/ 	.byte	0x04, 0x1e
        /*0116*/ 	.short	(.L_23 - .L_22)
.L_22:
        /*0118*/ 	.word	0x00000000


	//----- nvinfo : EIATTR_CBANK_PARAM_SIZE
	.align		4
.L_23:
        /*011c*/ 	.byte	0x03, 0x19
        /*011e*/ 	.short	0x000c


	//----- nvinfo : EIATTR_PARAM_CBANK
	.align		4
        /*0120*/ 	.byte	0x04, 0x0a
        /*0122*/ 	.short	(.L_25 - .L_24)
	.align		4
.L_24:
        /*0124*/ 	.word	index@(.nv.constant0._Z5queenPii)
        /*0128*/ 	.short	0x0380
        /*012a*/ 	.short	0x000c


	//----- nvinfo : EIATTR_SW_WAR
	.align		4
.L_25:
        /*012c*/ 	.byte	0x04, 0x36
        /*012e*/ 	.short	(.L_27 - .L_26)
.L_26:
        /*0130*/ 	.word	0x00000008
.L_27:


//--------------------- .nv.callgraph             --------------------------
	.section	.nv.callgraph,"",@"SHT_CUDA_CALLGRAPH"
	.align	4
	.sectionentsize	8
	.align		4
        /*0000*/ 	.word	0x00000000
	.align		4
        /*0004*/ 	.word	0xffffffff
	.align		4
        /*0008*/ 	.word	index@(_Z5queenPii)
	.align		4
        /*000c*/ 	.word	index@(vprintf)
	.align		4
        /*0010*/ 	.word	0x00000000
	.align		4
        /*0014*/ 	.word	0xfffffffe
	.align		4
        /*0018*/ 	.word	0x00000000
	.align		4
        /*001c*/ 	.word	0xfffffffd
	.align		4
        /*0020*/ 	.word	0x00000000
	.align		4
        /*0024*/ 	.word	0xfffffffc


//--------------------- .nv.constant4             --------------------------
	.section	.nv.constant4,"a",@progbits
	.align	8
	.align		8
.nv.constant4:
        /*0000*/ 	.dword	vprintf
	.align		8
        /*0008*/ 	.dword	$str
	.align		8
        /*0010*/ 	.dword	$str$1


//--------------------- .text._Z5queenPii         --------------------------
	.section	.text._Z5queenPii,"ax",@progbits
	.align	128
        .global         _Z5queenPii
        .type           _Z5queenPii,@function
        .size           _Z5queenPii,(.L_x_3 - _Z5queenPii)
        .other          _Z5queenPii,@"STO_CUDA_ENTRY STV_DEFAULT"
_Z5queenPii:
.text._Z5queenPii:
[----:B------:R-:W0:Y:S08]  /*0000*/  LDC R1, c[0x0][0x37c] ;  /* 0x0000df00ff017b82 */ /* 0x000e300000000800 */
[----:B------:R-:W1:Y:S01]  /*0010*/  S2UR UR6, SR_CTAID.Y ;  /* 0x00000000000679c3 */ /* 0x000e620000002600 */
[----:B------:R-:W2:Y:S01]  /*0020*/  S2R R17, SR_CTAID.X ;  /* 0x0000000000117919 */ /* 0x000ea20000002500 */
[----:B0-----:R-:W-:-:S02]  /*0030*/  VIADD R1, R1, 0xffffff08 ;  /* 0xffffff0801017836 */ /* 0x001fc40000000000 */
[----:B------:R-:W-:Y:S01]  /*0040*/  IMAD.MOV.U32 R14, RZ, RZ, 0x1 ;  /* 0x00000001ff0e7424 */ /* 0x000fe200078e00ff */
[----:B------:R-:W0:Y:S03]  /*0050*/  S2R R0, SR_TID.X ;  /* 0x0000000000007919 */ /* 0x000e260000002100 */
[----:B------:R-:W3:Y:S01]  /*0060*/  S2UR UR7, SR_CTAID.Z ;  /* 0x00000000000779c3 */ /* 0x000ee20000002700 */
[----:B------:R-:W4:Y:S01]  /*0070*/  S2R R16, SR_TID.Y ;  /* 0x0000000000107919 */ /* 0x000f220000002200 */
[----:B------:R-:W5:Y:S06]  /*0080*/  S2R R18, SR_TID.Z ;  /* 0x0000000000127919 */ /* 0x000f6c0000002300 */
[----:B------:R-:W4:Y:S01]  /*0090*/  LDC R6, c[0x0][0x388] ;  /* 0x0000e200ff067b82 */ /* 0x000f220000000800 */
[----:B------:R-:W-:Y:S04]  /*00a0*/  STL.64 [R1+0xe0], RZ ;  /* 0x0000e0ff01007387 */ /* 0x000fe80000100a00 */
[----:B------:R-:W-:Y:S01]  /*00b0*/  STL.U16 [R1+0xe8], RZ ;  /* 0x0000e8ff01007387 */ /* 0x000fe20000100400 */
[----:B-1----:R-:W-:-:S06]  /*00c0*/  ULOP3.LUT UR4, UR6, 0xffff, URZ, 0xc0, !UPT ;  /* 0x0000ffff06047892 */ /* 0x002fcc000f8ec0ff */
[----:B------:R-:W-:Y:S01]  /*00d0*/  IMAD.U32 R2, RZ, RZ, UR4 ;  /* 0x00000004ff027e24 */ /* 0x000fe2000f8e00ff */
[----:B---3--:R-:W-:Y:S01]  /*00e0*/  ULOP3.LUT UR4, UR7, 0xffff, URZ, 0xc0, !UPT ;  /* 0x0000ffff07047892 */ /* 0x008fe2000f8ec0ff */
[----:B--2---:R-:W-:-:S03]  /*00f0*/  IMAD.HI.U32 R22, R17, 0x66666667, RZ ;  /* 0x6666666711167827 */ /* 0x004fc600078e00ff */
[----:B------:R-:W-:Y:S01]  /*0100*/  UIMAD UR4, UR4, 0xcccd, URZ ;  /* 0x0000cccd040478a4 */ /* 0x000fe2000f8e02ff */
[----:B------:R-:W-:Y:S01]  /*0110*/  IMAD R2, R2, 0xcccd, RZ ;  /* 0x0000cccd02027824 */ /* 0x000fe200078e02ff */
[----:B------:R-:W-:Y:S01]  /*0120*/  SHF.R.U32.HI R22, RZ, 0x2, R22 ;  /* 0x00000002ff167819 */ /* 0x000fe20000011616 */
[C---:B0-----:R-:W-:Y:S01]  /*0130*/  IMAD.IADD R4, R1.reuse, 0x1, R0 ;  /* 0x0000000101047824 */ /* 0x041fe200078e0200 */
[----:B------:R-:W-:Y:S01]  /*0140*/  USHF.R.U32.HI UR36, URZ, 0x13, UR4 ;  /* 0x00000013ff247899 */ /* 0x000fe20008011604 */
[C---:B----4-:R-:W-:Y:S01]  /*0150*/  IMAD.IADD R9, R1.reuse, 0x1, R6 ;  /* 0x0000000101097824 */ /* 0x050fe200078e0206 */
[----:B------:R-:W-:Y:S01]  /*0160*/  SHF.R.U32.HI R2, RZ, 0x13, R2 ;  /* 0x00000013ff027819 */ /* 0x000fe20000011602 */
[----:B------:R-:W-:Y:S01]  /*0170*/  IMAD R17, R22, -0xa, R17 ;  /* 0xfffffff616117824 */ /* 0x000fe200078e0211 */
[----:B------:R-:W-:Y:S01]  /*0180*/  UPRMT UR5, UR36, 0x9910, URZ ;  /* 0x0000991024057896 */ /* 0x000fe200080000ff */
[C---:B-----5:R-:W-:Y:S01]  /*0190*/  IMAD.IADD R8, R1.reuse, 0x1, R18 ;  /* 0x0000000101087824 */ /* 0x060fe200078e0212 */
[----:B------:R-:W-:Y:S01]  /*01a0*/  PRMT R3, R2, 0x9910, RZ ;  /* 0x0000991002037816 */ /* 0x000fe200000000ff */
[C---:B------:R-:W-:Y:S01]  /*01b0*/  IMAD.IADD R7, R1.reuse, 0x1, R22 ;  /* 0x0000000101077824 */ /* 0x040fe200078e0216 */
[----:B------:R-:W-:Y:S01]  /*01c0*/  UIMAD UR5, UR5, 0xa, URZ ;  /* 0x0000000a050578a4 */ /* 0x000fe2000f8e02ff */
[----:B------:R-:W-:Y:S01]  /*01d0*/  IMAD.IADD R5, R1, 0x1, R17 ;  /* 0x0000000101057824 */ /* 0x000fe200078e0211 */
[----:B------:R-:W-:Y:S01]  /*01e0*/  STL.U8 [R4+0xe0], R14 ;  /* 0x0000e00e04007387 */ /* 0x000fe20000100000 */
[----:B------:R-:W-:Y:S01]  /*01f0*/  IMAD R3, R3, 0xa, RZ ;  /* 0x0000000a03037824 */ /* 0x000fe200078e02ff */
[----:B------:R-:W-:Y:S01]  /*0200*/  UIADD3 UR5, UPT, UPT, URZ, -UR5, URZ ;  /* 0x80000005ff057290 */ /* 0x000fe2000fffe0ff */
[----:B------:R-:W-:-:S02]  /*0210*/  IMAD.IADD R13, R1, 0x1, R2 ;  /* 0x00000001010d7824 */ /* 0x000fc400078e0202 */
[----:B------:R-:W-:Y:S01]  /*0220*/  VIADD R11, R1, UR36 ;  /* 0x00000024010b7c36 */ /* 0x000fe20008000000 */
[----:B------:R-:W-:Y:S01]  /*0230*/  R2UR UR4, R3 ;  /* 0x00000000030472ca */ /* 0x000fe200000e0000 */
[----:B------:R-:W-:Y:S01]  /*0240*/  UPRMT UR38, UR5, 0x7710, URZ ;  /* 0x0000771005267896 */ /* 0x000fe200080000ff */
[----:B------:R-:W-:-:S03]  /*0250*/  IMAD.IADD R3, R1, 0x1, R16 ;  /* 0x0000000101037824 */ /* 0x000fc600078e0210 */
[----:B------:R-:W-:Y:S02]  /*0260*/  UIADD3 UR38, UPT, UPT, UR38, UR7, URZ ;  /* 0x0000000726267290 */ /* 0x000fe4000fffe0ff */
[----:B------:R-:W-:Y:S02]  /*0270*/  STL.U8 [R3+0xe0], R14 ;  /* 0x0000e00e03007387 */ /* 0x000fe40000100000 */
[----:B------:R-:W-:Y:S02]  /*0280*/  ULOP3.LUT UR8, UR38, 0xffff, URZ, 0xc0, !UPT ;  /* 0x0000ffff26087892 */ /* 0x000fe4000f8ec0ff */
[----:B------:R0:W-:Y:S02]  /*0290*/  STL.U8 [R8+0xe0], R14 ;  /* 0x0000e00e08007387 */ /* 0x0001e40000100000 */
[----:B------:R-:W-:Y:S02]  /*02a0*/  UIADD3 UR4, UPT, UPT, URZ, -UR4, URZ ;  /* 0x80000004ff047290 */ /* 0x000fe4000fffe0ff */
[----:B------:R-:W-:Y:S01]  /*02b0*/  STL.U8 [R7+0xe0], R14 ;  /* 0x0000e00e07007387 */ /* 0x000fe20000100000 */
[----:B------:R-:W-:Y:S01]  /*02c0*/  VIADD R10, R1, UR8 ;  /* 0x00000008010a7c36 */ /* 0x000fe20008000000 */
[----:B------:R-:W-:-:S02]  /*02d0*/  UPRMT UR37, UR4, 0x7710, URZ ;  /* 0x0000771004257896 */ /* 0x000fc400080000ff */
[----:B------:R1:W-:Y:S02]  /*02e0*/  STL.U8 [R5+0xe0], R14 ;  /* 0x0000e00e05007387 */ /* 0x0003e40000100000 */
[----:B------:R-:W-:Y:S02]  /*02f0*/  UIADD3 UR37, UPT, UPT, UR37, UR6, URZ ;  /* 0x0000000625257290 */ /* 0x000fe4000fffe0ff */
[----:B------:R2:W-:Y:S02]  /*0300*/  STL.U8 [R13+0xe0], R14 ;  /* 0x0000e00e0d007387 */ /* 0x0005e40000100000 */
[----:B------:R-:W-:-:S06]  /*0310*/  ULOP3.LUT UR7, UR37, 0xffff, URZ, 0xc0, !UPT ;  /* 0x0000ffff25077892 */ /* 0x000fcc000f8ec0ff */
[----:B------:R-:W-:-:S05]  /*0320*/  VIADD R12, R1, UR7 ;  /* 0x00000007010c7c36 */ /* 0x000fca0008000000 */
[----:B------:R2:W-:Y:S04]  /*0330*/  STL.U8 [R12+0xe0], R14 ;  /* 0x0000e00e0c007387 */ /* 0x0005e80000100000 */
[----:B------:R2:W-:Y:S04]  /*0340*/  STL.U8 [R11+0xe0], R14 ;  /* 0x0000e00e0b007387 */ /* 0x0005e80000100000 */
[----:B------:R2:W-:Y:S04]  /*0350*/  STL.U8 [R10+0xe0], R14 ;  /* 0x0000e00e0a007387 */ /* 0x0005e80000100000 */
[----:B------:R2:W-:Y:S04]  /*0360*/  STL.U8 [R9+0xe0], R14 ;  /* 0x0000e00e09007387 */ /* 0x0005e80000100000 */
[----:B0-----:R-:W3:Y:S04]  /*0370*/  LDL.U16 R8, [R1+0xe0] ;  /* 0x0000e00001087983 */ /* 0x001ee80000100400 */
[----:B------:R-:W4:Y:S04]  /*0380*/  LDL.U16 R4, [R1+0xe2] ;  /* 0x0000e20001047983 */ /* 0x000f280000100400 */
[----:B-1----:R-:W5:Y:S04]  /*0390*/  LDL.U16 R5, [R1+0xe4] ;  /* 0x0000e40001057983 */ /* 0x002f680000100400 */
[----:B------:R-:W2:Y:S04]  /*03a0*/  LDL.U16 R6, [R1+0xe6] ;  /* 0x0000e60001067983 */ /* 0x000ea80000100400 */
[----:B------:R-:W2:Y:S01]  /*03b0*/  LDL.U16 R7, [R1+0xe8] ;  /* 0x0000e80001077983 */ /* 0x000ea20000100400 */
[----:B------:R-:W0:Y:S01]  /*03c0*/  LDCU UR39, c[0x0][0x2f8] ;  /* 0x00005f00ff2777ac */ /* 0x000e220008000800 */
[----:B------:R-:W-:Y:S01]  /*03d0*/  R2UR UR4, R1 ;  /* 0x00000000010472ca */ /* 0x000fe200000e0000 */
[----:B------:R-:W1:-:S12]  /*03e0*/  LDCU UR40, c[0x0][0x2fc] ;  /* 0x00005f80ff2877ac */ /* 0x000e580008000800 */
[----:B0-----:R-:W-:-:S04]  /*03f0*/  UIADD3 UR39, UP0, UPT, UR4, UR39, URZ ;  /* 0x0000002704277290 */ /* 0x001fc8000ff1e0ff */
[----:B-1----:R-:W-:Y:S01]  /*0400*/  UIADD3.X UR40, UPT, UPT, URZ, UR40, URZ, UP0, !UPT ;  /* 0x00000028ff287290 */ /* 0x002fe200087fe4ff */
[----:B---3--:R-:W-:-:S04]  /*0410*/  PRMT R3, R8, 0x7771, RZ ;  /* 0x0000777108037816 */ /* 0x008fc800000000ff */
[----:B------:R-:W-:Y:S02]  /*0420*/  ISETP.NE.AND P0, PT, R3, RZ, PT ;  /* 0x000000ff0300720c */ /* 0x000fe40003f05270 */
[----:B------:R-:W-:-:S04]  /*0430*/  PRMT R3, R8, 0x7770, RZ ;  /* 0x0000777008037816 */ /* 0x000fc800000000ff */
[----:B------:R-:W-:Y:S02]  /*0440*/  ISETP.EQ.OR P0, PT, R3, RZ, !P0 ;  /* 0x000000ff0300720c */ /* 0x000fe40004702670 */
[----:B----4-:R-:W-:-:S04]  /*0450*/  PRMT R3, R4, 0x7770, RZ ;  /* 0x0000777004037816 */ /* 0x010fc800000000ff */
[----:B------:R-:W-:Y:S02]  /*0460*/  ISETP.EQ.OR P0, PT, R3, RZ, P0 ;  /* 0x000000ff0300720c */ /* 0x000fe40000702670 */
[----:B------:R-:W-:-:S04]  /*0470*/  PRMT R3, R4, 0x7771, RZ ;  /* 0x0000777104037816 */ /* 0x000fc800000000ff */
[----:B------:R-:W-:Y:S02]  /*0480*/  ISETP.EQ.OR P0, PT, R3, RZ, P0 ;  /* 0x000000ff0300720c */ /* 0x000fe40000702670 */
[C---:B-----5:R-:W-:Y:S02]  /*0490*/  PRMT R3, R5.reuse, 0x7770, RZ ;  /* 0x0000777005037816 */ /* 0x060fe400000000ff */
[----:B------:R-:W-:Y:S02]  /*04a0*/  PRMT R5, R5, 0x7771, RZ ;  /* 0x0000777105057816 */ /* 0x000fe400000000ff */
[----:B------:R-:W-:Y:S02]  /*04b0*/  ISETP.EQ.OR P0, PT, R3, RZ, P0 ;  /* 0x000000ff0300720c */ /* 0x000fe40000702670 */
[----:B--2---:R-:W-:Y:S02]  /*04c0*/  PRMT R3, R6, 0x7770, RZ ;  /* 0x0000777006037816 */ /* 0x004fe400000000ff */
[----:B------:R-:W-:-:S02]  /*04d0*/  ISETP.EQ.OR P0, PT, R5, RZ, P0 ;  /* 0x000000ff0500720c */ /* 0x000fc40000702670 */
[----:B------:R-:W-:Y:S02]  /*04e0*/  PRMT R6, R6, 0x7771, RZ ;  /* 0x0000777106067816 */ /* 0x000fe400000000ff */
[----:B------:R-:W-:Y:S02]  /*04f0*/  ISETP.EQ.OR P0, PT, R3, RZ, P0 ;  /* 0x000000ff0300720c */ /* 0x000fe40000702670 */
[C---:B------:R-:W-:Y:S02]  /*0500*/  PRMT R3, R7.reuse, 0x7770, RZ ;  /* 0x0000777007037816 */ /* 0x040fe400000000ff */
[----:B------:R-:W-:Y:S02]  /*0510*/  ISETP.EQ.OR P0, PT, R6, RZ, P0 ;  /* 0x000000ff0600720c */ /* 0x000fe40000702670 */
[----:B------:R-:W-:Y:S02]  /*0520*/  PRMT R7, R7, 0x7771, RZ ;  /* 0x0000777107077816 */ /* 0x000fe400000000ff */
[----:B------:R-:W-:Y:S01]  /*0530*/  ISETP.EQ.OR P0, PT, R3, RZ, P0 ;  /* 0x000000ff0300720c */ /* 0x000fe20000702670 */
[----:B------:R-:W-:-:S03]  /*0540*/  IMAD.U32 R3, RZ, RZ, UR8 ;  /* 0x00000008ff037e24 */ /* 0x000fc6000f8e00ff */
[----:B------:R-:W-:-:S13]  /*0550*/  ISETP.EQ.OR P0, PT, R7, RZ, P0 ;  /* 0x000000ff0700720c */ /* 0x000fda0000702670 */
[----:B------:R-:W-:Y:S05]  /*0560*/  @P0 EXIT ;  /* 0x000000000000094d */ /* 0x000fea0003800000 */
[----:B------:R-:W-:Y:S02]  /*0570*/  PRMT R7, R0, 0x8880, RZ ;  /* 0x0000888000077816 */ /* 0x000fe400000000ff */
[----:B------:R-:W-:-:S05]  /*0580*/  PRMT R4, R16, 0x8880, RZ ;  /* 0x0000888010047816 */ /* 0x000fca00000000ff */
[----:B------:R-:W-:-:S05]  /*0590*/  IMAD.IADD R0, R7, 0x1, -R4 ;  /* 0x0000000107007824 */ /* 0x000fca00078e0a04 */
[----:B------:R-:W-:-:S04]  /*05a0*/  IABS R0, R0 ;  /* 0x0000000000007213 */ /* 0x000fc80000000000 */
[----:B------:R-:W-:-:S13]  /*05b0*/  ISETP.NE.AND P0, PT, R0, 0x1, PT ;  /* 0x000000010000780c */ /* 0x000fda0003f05270 */
[----:B------:R-:W-:Y:S05]  /*05c0*/  @!P0 EXIT ;  /* 0x000000000000894d */ /* 0x000fea0003800000 */
[----:B------:R-:W-:-:S05]  /*05d0*/  IMAD.IADD R0, R7, 0x1, -R18 ;  /* 0x0000000107007824 */ /* 0x000fca00078e0a12 */
[----:B------:R-:W-:-:S04]  /*05e0*/  IABS R0, R0 ;  /* 0x0000000000007213 */ /* 0x000fc80000000000 */
[----:B------:R-:W-:-:S13]  /*05f0*/  ISETP.NE.AND P0, PT, R0, 0x2, PT ;  /* 0x000000020000780c */ /* 0x000fda0003f05270 */
[----:B------:R-:W-:Y:S05]  /*0600*/  @!P0 EXIT ;  /* 0x000000000000894d */ /* 0x000fea0003800000 */
        /* <DEDUP_REMOVED lines=14> */
[----:B------:R-:W-:-:S05]  /*06f0*/  VIADD R6, R7, -UR7 ;  /* 0x8000000707067c36 */ /* 0x000fca0008000000 */
[----:B------:R-:W-:-:S04]  /*0700*/  IABS R6, R6 ;  /* 0x0000000600067213 */ /* 0x000fc80000000000 */
[----:B------:R-:W-:-:S13]  /*0710*/  ISETP.NE.AND P0, PT, R6, 0x6, PT ;  /* 0x000000060600780c */ /* 0x000fda0003f05270 */
[----:B------:R-:W-:Y:S05]  /*0720*/  @!P0 EXIT ;  /* 0x000000000000894d */ /* 0x000fea0003800000 */
[----:B------:R-:W-:-:S06]  /*0730*/  UPRMT UR4, UR36, 0x8880, URZ ;  /* 0x0000888024047896 */ /* 0x000fcc00080000ff */
[----:B------:R-:W-:-:S05]  /*0740*/  VIADD R6, R7, -UR4 ;  /* 0x8000000407067c36 */ /* 0x000fca0008000000 */
[----:B------:R-:W-:-:S04]  /*0750*/  IABS R6, R6 ;  /* 0x0000000600067213 */ /* 0x000fc80000000000 */
[----:B------:R-:W-:-:S13]  /*0760*/  ISETP.NE.AND P0, PT, R6, 0x7, PT ;  /* 0x000000070600780c */ /* 0x000fda0003f05270 */
[----:B------:R-:W-:Y:S05]  /*0770*/  @!P0 EXIT ;  /* 0x000000000000894d */ /* 0x000fea0003800000 */
[----:B------:R-:W-:-:S05]  /*0780*/  VIADD R6, R7, -UR8 ;  /* 0x8000000807067c36 */ /* 0x000fca0008000000 */
[----:B------:R-:W-:-:S04]  /*0790*/  IABS R6, R6 ;  /* 0x0000000600067213 */ /* 0x000fc80000000000 */
[----:B------:R-:W-:-:S13]  /*07a0*/  ISETP.NE.AND P0, PT, R6, 0x8, PT ;  /* 0x000000080600780c */ /* 0x000fda0003f05270 */
[----:B------:R-:W-:Y:S05]  /*07b0*/  @!P0 EXIT ;  /* 0x000000000000894d */ /* 0x000fea0003800000 */
[----:B------:R-:W0:Y:S02]  /*07c0*/  LDCU.U8 UR5, c[0x0][0x388] ;  /* 0x00007100ff0577ac */ /* 0x000e240008000000 */
[----:B0-----:R-:W-:-:S06]  /*07d0*/  UPRMT UR5, UR5, 0x8880, URZ ;  /* 0x0000888005057896 */ /* 0x001fcc00080000ff */
[----:B------:R-:W-:-:S05]  /*07e0*/  VIADD R7, R7, -UR5 ;  /* 0x8000000507077c36 */ /* 0x000fca0008000000 */
[----:B------:R-:W-:-:S04]  /*07f0*/  IABS R6, R7 ;  /* 0x0000000700067213 */ /* 0x000fc80000000000 */
[----:B------:R-:W-:-:S13]  /*0800*/  ISETP.NE.AND P0, PT, R6, 0x9, PT ;  /* 0x000000090600780c */ /* 0x000fda0003f05270 */
[----:B------:R-:W-:Y:S05]  /*0810*/  @!P0 EXIT ;  /* 0x000000000000894d */ /* 0x000fea0003800000 */
        /* <DEDUP_REMOVED lines=120> */
[----:B------:R-:W-:-:S06]  /*0fa0*/  UIADD3 UR6, UPT, UPT, -UR4, UR7, URZ ;  /* 0x0000000704067290 */ /* 0x000fcc000fffe1ff */
[----:B------:R-:W-:-:S05]  /*0fb0*/  IMAD.U32 R0, RZ, RZ, UR6 ;  /* 0x00000006ff007e24 */ /* 0x000fca000f8e00ff */
[----:B------:R-:W-:-:S04]  /*0fc0*/  IABS R0, R0 ;  /* 0x0000000000007213 */ /* 0x000fc80000000000 */
[----:B------:R-:W-:-:S13]  /*0fd0*/  ISETP.NE.AND P0, PT, R0, 0x1, PT ;  /* 0x000000010000780c */ /* 0x000fda0003f05270 */
[----:B------:R-:W-:Y:S05]  /*0fe0*/  @!P0 EXIT ;  /* 0x000000000000894d */ /* 0x000fea0003800000 */
[----:B------:R-:W-:-:S06]  /*0ff0*/  UIADD3 UR6, UPT, UPT, UR7, -UR8, URZ ;  /* 0x8000000807067290 */ /* 0x000fcc000fffe0ff */
[----:B------:R-:W-:-:S05]  /*1000*/  IMAD.U32 R0, RZ, RZ, UR6 ;  /* 0x00000006ff007e24 */ /* 0x000fca000f8e00ff */
        /* <DEDUP_REMOVED lines=8> */
[----:B------:R-:W-:-:S04]  /*1090*/  IADD3 R3, PT, PT, -R3, UR4, RZ ;  /* 0x0000000403037c10 */ /* 0x000fc8000fffe1ff */
[----:B------:R-:W-:-:S04]  /*10a0*/  IABS R0, R3 ;  /* 0x0000000300007213 */ /* 0x000fc80000000000 */
[----:B------:R-:W-:-:S13]  /*10b0*/  ISETP.NE.AND P0, PT, R0, 0x1, PT ;  /* 0x000000010000780c */ /* 0x000fda0003f05270 */
[----:B------:R-:W-:Y:S05]  /*10c0*/  @!P0 EXIT ;  /* 0x000000000000894d */ /* 0x000fea0003800000 */
[----:B------:R-:W-:-:S05]  /*10d0*/  IMAD.U32 R0, RZ, RZ, UR5 ;  /* 0x00000005ff007e24 */ /* 0x000fca000f8e00ff */
[----:B------:R-:W-:-:S04]  /*10e0*/  IADD3 R0, PT, PT, -R0, UR4, RZ ;  /* 0x0000000400007c10 */ /* 0x000fc8000fffe1ff */
        /* <DEDUP_REMOVED lines=8> */
[----:B------:R-:W0:Y:S01]  /*1170*/  S2R R0, SR_LANEID ;  /* 0x0000000000007919 */ /* 0x000e220000000000 */
[----:B------:R-:W1:Y:S01]  /*1180*/  LDC.64 R6, c[0x0][0x380] ;  /* 0x0000e000ff067b82 */ /* 0x000e620000000a00 */
[----:B------:R-:W-:Y:S01]  /*1190*/  VOTEU.ANY UR6, UPT, PT ;  /* 0x0000000000067886 */ /* 0x000fe200038e0100 */
[----:B------:R-:W1:Y:S01]  /*11a0*/  LDCU.64 UR4, c[0x0][0x358] ;  /* 0x00006b00ff0477ac */ /* 0x000e620008000a00 */
[----:B------:R-:W1:Y:S01]  /*11b0*/  POPC R3, UR6 ;  /* 0x0000000600037d09 */ /* 0x000e620008000000 */
[----:B------:R-:W-:-:S06]  /*11c0*/  UFLO.U32 UR7, UR6 ;  /* 0x00000006000772bd */ /* 0x000fcc00080e0000 */
[----:B0-----:R-:W-:-:S13]  /*11d0*/  ISETP.EQ.U32.AND P0, PT, R0, UR7, PT ;  /* 0x0000000700007c0c */ /* 0x001fda000bf02070 */
[----:B-1----:R0:W-:Y:S04]  /*11e0*/  @P0 REDG.E.ADD.STRONG.GPU desc[UR4][R6.64], R3 ;  /* 0x000000030600098e */ /* 0x0021e8000c12e104 */
[----:B------:R0:W2:Y:S01]  /*11f0*/  LDG.E R0, desc[UR4][R6.64] ;  /* 0x0000000406007981 */ /* 0x0000a2000c1e1900 */
[----:B------:R-:W1:Y:S01]  /*1200*/  LDCU.64 UR4, c[0x4][0x10] ;  /* 0x01000200ff0477ac */ /* 0x000e620008000a00 */
[----:B------:R-:W-:-:S06]  /*1210*/  MOV R8, 0x0 ;  /* 0x0000000000087802 */ /* 0x000fcc0000000f00 */
[----:B------:R-:W3:Y:S01]  /*1220*/  LDC.64 R8, c[0x4][R8] ;  /* 0x0100000008087b82 */ /* 0x000ee20000000a00 */
[----:B-1----:R-:W-:Y:S01]  /*1230*/  IMAD.U32 R4, RZ, RZ, UR4 ;  /* 0x00000004ff047e24 */ /* 0x002fe2000f8e00ff */
[----:B------:R-:W-:Y:S01]  /*1240*/  UIADD3 UR4, UP0, UPT, UR39, 0xf0, URZ ;  /* 0x000000f027047890 */ /* 0x000fe2000ff1e0ff */
[----:B------:R-:W-:-:S03]  /*1250*/  IMAD.U32 R5, RZ, RZ, UR5 ;  /* 0x00000005ff057e24 */ /* 0x000fc6000f8e00ff */
[----:B------:R-:W-:Y:S02]  /*1260*/  UIADD3.X UR5, UPT, UPT, URZ, UR40, URZ, UP0, !UPT ;  /* 0x00000028ff057290 */ /* 0x000fe400087fe4ff */
[----:B0-----:R-:W-:-:S04]  /*1270*/  IMAD.U32 R6, RZ, RZ, UR4 ;  /* 0x00000004ff067e24 */ /* 0x001fc8000f8e00ff */
[----:B------:R-:W-:Y:S01]  /*1280*/  IMAD.U32 R7, RZ, RZ, UR5 ;  /* 0x00000005ff077e24 */ /* 0x000fe2000f8e00ff */
[----:B--23--:R0:W-:Y:S06]  /*1290*/  STL [R1+0xf0], R0 ;  /* 0x0000f00001007387 */ /* 0x00c1ec0000100800 */
[----:B------:R-:W-:-:S07]  /*12a0*/  LEPC R20, `(.L_x_0) ;  /* 0x000000001014794e */ /* 0x000fce0000000000 */
[----:B0-----:R-:W-:Y:S05]  /*12b0*/  CALL.ABS.NOINC R8 ;  /* 0x0000000008007343 */ /* 0x001fea0003c00000 */
.L_x_0:
[----:B------:R-:W-:Y:S01]  /*12c0*/  LOP3.LUT P0, R16, R16, 0xff, RZ, 0xc0, !PT ;  /* 0x000000ff10107812 */ /* 0x000fe2000780c0ff */
[----:B------:R-:W-:Y:S01]  /*12d0*/  IMAD.MOV.U32 R0, RZ, RZ, 0x2e ;  /* 0x0000002eff007424 */ /* 0x000fe200078e00ff */
[C---:B------:R-:W-:Y:S01]  /*12e0*/  ISETP.NE.AND P3, PT, R18.reuse, 0x2, PT ;  /* 0x000000021200780c */ /* 0x040fe20003f65270 */
[----:B------:R-:W-:Y:S01]  /*12f0*/  IMAD.MOV.U32 R9, RZ, RZ, 0x51 ;  /* 0x00000051ff097424 */ /* 0x000fe200078e00ff */
[C---:B------:R-:W-:Y:S01]  /*1300*/  ISETP.NE.AND P1, PT, R18.reuse, RZ, PT ;  /* 0x000000ff1200720c */ /* 0x040fe20003f25270 */
[----:B------:R-:W-:Y:S01]  /*1310*/  IMAD.MOV.U32 R8, RZ, RZ, 0x2e ;  /* 0x0000002eff087424 */ /* 0x000fe200078e00ff */
[C---:B------:R-:W-:Y:S01]  /*1320*/  ISETP.NE.AND P4, PT, R18.reuse, 0x3, PT ;  /* 0x000000031200780c */ /* 0x040fe20003f85270 */
[----:B------:R-:W-:Y:S01]  /*1330*/  IMAD.MOV.U32 R4, RZ, RZ, 0x2e ;  /* 0x0000002eff047424 */ /* 0x000fe200078e00ff */
[C---:B------:R-:W-:Y:S01]  /*1340*/  ISETP.NE.AND P5, PT, R18.reuse, 0x4, PT ;  /* 0x000000041200780c */ /* 0x040fe20003fa5270 */
[----:B------:R-:W-:Y:S01]  /*1350*/  IMAD.MOV.U32 R3, RZ, RZ, 0x51 ;  /* 0x00000051ff037424 */ /* 0x000fe200078e00ff */
[C---:B------:R-:W-:Y:S01]  /*1360*/  ISETP.NE.AND P2, PT, R18.reuse, 0x1, PT ;  /* 0x000000011200780c */ /* 0x040fe20003f45270 */
[----:B------:R-:W-:Y:S01]  /*1370*/  IMAD.MOV.U32 R5, RZ, RZ, 0x51 ;  /* 0x00000051ff057424 */ /* 0x000fe200078e00ff */
[C---:B------:R-:W-:Y:S01]  /*1380*/  ISETP.NE.AND P6, PT, R18.reuse, 0x8, PT ;  /* 0x000000081200780c */ /* 0x040fe20003fc5270 */
[----:B------:R0:W-:Y:S01]  /*1390*/  @P0 STL.U8 [R1+0x15], R0 ;  /* 0x0000150001000387 */ /* 0x0001e20000100000 */
[----:B------:R-:W-:Y:S01]  /*13a0*/  IMAD.MOV.U32 R6, RZ, RZ, 0x2e ;  /* 0x0000002eff067424 */ /* 0x000fe200078e00ff */
[----:B------:R-:W-:Y:S01]  /*13b0*/  ULOP3.LUT UP0, UR5, UR36, 0xff, URZ, 0xc0, !UPT ;  /* 0x000000ff24057892 */ /* 0x000fe2000f80c0ff */
[----:B------:R-:W-:Y:S01]  /*13c0*/  IMAD.MOV.U32 R7, RZ, RZ, 0x51 ;  /* 0x00000051ff077424 */ /* 0x000fe200078e00ff */
[----:B------:R-:W-:Y:S01]  /*13d0*/  @P3 STL.U8 [R1+0x2e], R8 ;  /* 0x00002e0801003387 */ /* 0x000fe20000100000 */
[----:B------:R-:W-:Y:S01]  /*13e0*/  IMAD.MOV.U32 R10, RZ, RZ, 0x51 ;  /* 0x00000051ff0a7424 */ /* 0x000fe200078e00ff */
[----:B------:R-:W-:Y:S01]  /*13f0*/  UPRMT UR4, UR37, 0x9910, URZ ;  /* 0x0000991025047896 */ /* 0x000fe200080000ff */
[----:B------:R-:W-:Y:S01]  /*1400*/  IMAD.MOV.U32 R11, RZ, RZ, 0x51 ;  /* 0x00000051ff0b7424 */ /* 0x000fe200078e00ff */
[----:B------:R-:W-:Y:S01]  /*1410*/  @P1 STL.U8 [R1+0x2a], R4 ;  /* 0x00002a0401001387 */ /* 0x000fe20000100000 */
[----:B------:R-:W1:Y:S01]  /*1420*/  LDCU.64 UR6, c[0x4][0x8] ;  /* 0x01000100ff0677ac */ /* 0x000e620008000a00 */
[----:B0-----:R-:W-:Y:S01]  /*1430*/  @!P3 PRMT R0, R9, 0x7610, R0 ;  /* 0x000076100900b816 */ /* 0x001fe20000000000 */
[----:B------:R-:W-:Y:S01]  /*1440*/  IMAD.MOV.U32 R9, RZ, RZ, 0x2e ;  /* 0x0000002eff097424 */ /* 0x000fe200078e00ff */
[----:B------:R0:W-:Y:S01]  /*1450*/  @!P0 STL.U8 [R1+0x15], R3 ;  /* 0x0000150301008387 */ /* 0x0001e20000100000 */
[----:B------:R-:W-:-:S03]  /*1460*/  ISETP.NE.AND P0, PT, R18, 0x6, PT ;  /* 0x000000061200780c */ /* 0x000fc60003f05270 */
[----:B------:R2:W-:Y:S01]  /*1470*/  @!P3 STL.U8 [R1+0x2e], R0 ;  /* 0x00002e000100b387 */ /* 0x0005e20000100000 */
[----:B------:R-:W-:-:S03]  /*1480*/  ISETP.NE.AND P3, PT, R18, 0x5, PT ;  /* 0x000000051200780c */ /* 0x000fc60003f65270 */
[----:B------:R-:W-:Y:S01]  /*1490*/  @!P1 STL.U8 [R1+0x2a], R5 ;  /* 0x00002a0501009387 */ /* 0x000fe20000100000 */
[----:B------:R-:W-:Y:S02]  /*14a0*/  ISETP.NE.AND P1, PT, R18, 0x7, PT ;  /* 0x000000071200780c */ /* 0x000fe40003f25270 */
[----:B0-----:R-:W-:Y:S01]  /*14b0*/  @P4 PRMT R3, R4, 0x7610, R3 ;  /* 0x0000761004034816 */ /* 0x001fe20000000003 */
[----:B------:R-:W-:Y:S01]  /*14c0*/  @P2 STL.U8 [R1+0x2c], R6 ;  /* 0x00002c0601002387 */ /* 0x000fe20000100000 */
[----:B------:R-:W-:Y:S01]  /*14d0*/  @P5 PRMT R4, R6, 0x7610, R4 ;  /* 0x0000761006045816 */ /* 0x000fe20000000004 */
[----:B--2---:R-:W-:Y:S02]  /*14e0*/  IMAD.MOV.U32 R0, RZ, RZ, 0x51 ;  /* 0x00000051ff007424 */ /* 0x004fe400078e00ff */
[----:B------:R0:W-:Y:S04]  /*14f0*/  @P4 STL.U8 [R1+0x30], R3 ;  /* 0x0000300301004387 */ /* 0x0001e80000100000 */
[----:B------:R2:W-:Y:S04]  /*1500*/  @P3 STL.U8 [R1+0x34], R6 ;  /* 0x0000340601003387 */ /* 0x0005e80000100000 */
[----:B------:R-:W-:Y:S01]  /*1510*/  @!P3 STL.U8 [R1+0x34], R7 ;  /* 0x000034070100b387 */ /* 0x000fe20000100000 */
[----:B------:R-:W-:Y:S01]  /*1520*/  ISETP.NE.AND P3, PT, R17, 0x1, PT ;  /* 0x000000011100780c */ /* 0x000fe20003f65270 */
[----:B0-----:R-:W-:-:S02]  /*1530*/  IMAD.MOV.U32 R3, RZ, RZ, 0x2e ;  /* 0x0000002eff037424 */ /* 0x001fc400078e00ff */
[----:B------:R0:W-:Y:S01]  /*1540*/  @!P2 STL.U8 [R1+0x2c], R7 ;  /* 0x00002c070100a387 */ /* 0x0001e20000100000 */
[----:B------:R-:W-:Y:S02]  /*1550*/  ISETP.NE.AND P2, PT, R18, 0x9, PT ;  /* 0x000000091200780c */ /* 0x000fe40003f45270 */
[----:B--2---:R-:W-:Y:S01]  /*1560*/  @P6 PRMT R6, R9, 0x7610, R6 ;  /* 0x0000761009066816 */ /* 0x004fe20000000006 */
[----:B------:R2:W-:Y:S04]  /*1570*/  @P5 STL.U8 [R1+0x32], R4 ;  /* 0x0000320401005387 */ /* 0x0005e80000100000 */
[----:B------:R3:W-:Y:S01]  /*1580*/  @!P4 STL.U8 [R1+0x30], R0 ;  /* 0x000030000100c387 */ /* 0x0007e20000100000 */
[----:B------:R-:W-:Y:S01]  /*1590*/  LOP3.LUT P4, R22, R22, 0xff, RZ, 0xc0, !PT ;  /* 0x000000ff16167812 */ /* 0x000fe2000788c0ff */
[----:B0-----:R-:W-:-:S02]  /*15a0*/  IMAD.MOV.U32 R7, RZ, RZ, 0x2e ;  /* 0x0000002eff077424 */ /* 0x001fc400078e00ff */
[----:B------:R0:W-:Y:S01]  /*15b0*/  @P0 STL.U8 [R1+0x36], R3 ;  /* 0x0000360301000387 */ /* 0x0001e20000100000 */
[----:B--2---:R-:W-:-:S03]  /*15c0*/  @P1 PRMT R4, R8, 0x7610, R4 ;  /* 0x0000761008041816 */ /* 0x004fc60000000004 */
[----:B------:R2:W-:Y:S01]  /*15d0*/  @!P5 STL.U8 [R1+0x32], R5 ;  /* 0x000032050100d387 */ /* 0x0005e20000100000 */
[----:B------:R-:W-:Y:S01]  /*15e0*/  ISETP.NE.AND P5, PT, R17, RZ, PT ;  /* 0x000000ff1100720c */ /* 0x000fe20003fa5270 */
[----:B---3--:R-:W-:Y:S02]  /*15f0*/  IMAD.MOV.U32 R0, RZ, RZ, 0x2e ;  /* 0x0000002eff007424 */ /* 0x008fe400078e00ff */
[----:B------:R3:W-:Y:S01]  /*1600*/  @P1 STL.U8 [R1+0x38], R4 ;  /* 0x0000380401001387 */ /* 0x0007e20000100000 */
[----:B0-----:R-:W-:Y:S01]  /*1610*/  @!P1 PRMT R3, R10, 0x7610, R3 ;  /* 0x000076100a039816 */ /* 0x001fe20000000003 */
[----:B------:R-:W-:Y:S02]  /*1620*/  IMAD.MOV.U32 R10, RZ, RZ, 0x2e ;  /* 0x0000002eff0a7424 */ /* 0x000fe400078e00ff */
[----:B------:R-:W-:Y:S01]  /*1630*/  @P3 STL.U8 [R1+0x56], R9 ;  /* 0x0000560901003387 */ /* 0x000fe20000100000 */
[----:B--2---:R-:W-:Y:S01]  /*1640*/  @P2 PRMT R5, R0, 0x7610, R5 ;  /* 0x0000761000052816 */ /* 0x004fe20000000005 */
[----:B------:R-:W-:-:S02]  /*1650*/  IMAD.MOV.U32 R0, RZ, RZ, 0x51 ;  /* 0x00000051ff007424 */ /* 0x000fc400078e00ff */
[----:B------:R0:W-:Y:S01]  /*1660*/  @!P1 STL.U8 [R1+0x38], R3 ;  /* 0x0000380301009387 */ /* 0x0001e20000100000 */
[----:B------:R-:W-:Y:S01]  /*1670*/  ISETP.NE.AND P1, PT, R17, 0x2, PT ;  /* 0x000000021100780c */ /* 0x000fe20003f25270 */
[----:B---3--:R-:W-:Y:S02]  /*1680*/  IMAD.MOV.U32 R4, RZ, RZ, 0x51 ;  /* 0x00000051ff047424 */ /* 0x008fe400078e00ff */
[----:B------:R2:W-:Y:S04]  /*1690*/  @P4 STL.U8 [R1+0x3f], R8 ;  /* 0x00003f0801004387 */ /* 0x0005e80000100000 */
[----:B------:R3:W-:Y:S01]  /*16a0*/  @P6 STL.U8 [R1+0x3a], R6 ;  /* 0x00003a0601006387 */ /* 0x0007e20000100000 */
[----:B0-----:R-:W-:-:S03]  /*16b0*/  IMAD.MOV.U32 R3, RZ, RZ, 0x51 ;  /* 0x00000051ff037424 */ /* 0x001fc600078e00ff */
[----:B------:R0:W-:Y:S01]  /*16c0*/  @!P6 STL.U8 [R1+0x3a], R4 ;  /* 0x00003a040100e387 */ /* 0x0001e20000100000 */
[----:B------:R-:W-:Y:S01]  /*16d0*/  ISETP.NE.AND P6, PT, R17, 0x3, PT ;  /* 0x000000031100780c */ /* 0x000fe20003fc5270 */
[----:B--2---:R-:W-:Y:S02]  /*16e0*/  IMAD.MOV.U32 R8, RZ, RZ, 0x51 ;  /* 0x00000051ff087424 */ /* 0x004fe400078e00ff */
[----:B------:R2:W-:Y:S01]  /*16f0*/  @!P3 STL.U8 [R1+0x56], R3 ;  /* 0x000056030100b387 */ /* 0x0005e20000100000 */
[----:B------:R-:W-:Y:S01]  /*1700*/  ISETP.NE.AND P3, PT, R16, 0x2, PT ;  /* 0x000000021000780c */ /* 0x000fe20003f65270 */
[----:B---3--:R-:W-:Y:S02]  /*1710*/  IMAD.MOV.U32 R6, RZ, RZ, 0x51 ;  /* 0x00000051ff067424 */ /* 0x008fe400078e00ff */
[----:B------:R3:W-:Y:S01]  /*1720*/  @P2 STL.U8 [R1+0x3c], R5 ;  /* 0x00003c0501002387 */ /* 0x0007e20000100000 */
[----:B0-----:R-:W-:-:S03]  /*1730*/  IMAD.MOV.U32 R4, RZ, RZ, 0x2e ;  /* 0x0000002eff047424 */ /* 0x001fc600078e00ff */
[----:B------:R-:W-:Y:S01]  /*1740*/  @P5 STL.U8 [R1+0x54], R7 ;  /* 0x0000540701005387 */ /* 0x000fe20000100000 */
[----:B--2---:R-:W-:-:S03]  /*1750*/  IMAD.MOV.U32 R3, RZ, RZ, 0x2e ;  /* 0x0000002eff037424 */ /* 0x004fc600078e00ff */
[----:B------:R-:W-:Y:S01]  /*1760*/  @!P4 STL.U8 [R1+0x3f], R6 ;  /* 0x00003f060100c387 */ /* 0x000fe20000100000 */
[----:B------:R-:W-:Y:S01]  /*1770*/  ISETP.NE.AND P4, PT, R16, 0x3, PT ;  /* 0x000000031000780c */ /* 0x000fe20003f85270 */
[----:B---3--:R-:W-:Y:S02]  /*1780*/  IMAD.MOV.U32 R5, RZ, RZ, 0x51 ;  /* 0x00000051ff057424 */ /* 0x008fe400078e00ff */
[----:B------:R0:W-:Y:S01]  /*1790*/  @P3 STL.U8 [R1+0x19], R3 ;  /* 0x0000190301003387 */ /* 0x0001e20000100000 */
[----:B------:R-:W-:Y:S01]  /*17a0*/  @!P5 PRMT R7, R8, 0x7610, R7 ;  /* 0x000076100807d816 */ /* 0x000fe20000000007 */
[----:B------:R-:W-:Y:S02]  /*17b0*/  IMAD.MOV.U32 R8, RZ, RZ, 0x2e ;  /* 0x0000002eff087424 */ /* 0x000fe400078e00ff */
[----:B------:R2:W-:Y:S01]  /*17c0*/  @!P2 STL.U8 [R1+0x3c], R5 ;  /* 0x00003c050100a387 */ /* 0x0005e20000100000 */
[----:B------:R-:W-:-:S03]  /*17d0*/  ISETP.NE.AND P2, PT, R16, 0x1, PT ;  /* 0x000000011000780c */ /* 0x000fc60003f45270 */
[----:B------:R3:W-:Y:S01]  /*17e0*/  @!P5 STL.U8 [R1+0x54], R7 ;  /* 0x000054070100d387 */ /* 0x0007e20000100000 */
[----:B------:R-:W-:Y:S01]  /*17f0*/  ISETP.NE.AND P5, PT, R16, 0x4, PT ;  /* 0x000000041000780c */ /* 0x000fe20003fa5270 */
[----:B0-----:R-:W-:Y:S02]  /*1800*/  IMAD.MOV.U32 R3, RZ, RZ, 0x51 ;  /* 0x00000051ff037424 */ /* 0x001fe400078e00ff */
[----:B------:R0:W-:Y:S01]  /*1810*/  @P6 STL.U8 [R1+0x5a], R9 ;  /* 0x00005a0901006387 */ /* 0x0001e20000100000 */
[----:B--2---:R-:W-:-:S03]  /*1820*/  IMAD.MOV.U32 R5, RZ, RZ, 0x2e ;  /* 0x0000002eff057424 */ /* 0x004fc600078e00ff */
[----:B------:R2:W-:Y:S01]  /*1830*/  @!P0 STL.U8 [R1+0x36], R0 ;  /* 0x0000360001008387 */ /* 0x0005e20000100000 */
[----:B------:R-:W-:Y:S01]  /*1840*/  ISETP.NE.AND P0, PT, R17, 0x4, PT ;  /* 0x000000041100780c */ /* 0x000fe20003f05270 */
[----:B---3--:R-:W-:Y:S02]  /*1850*/  IMAD.MOV.U32 R7, RZ, RZ, 0x51 ;  /* 0x00000051ff077424 */ /* 0x008fe400078e00ff */
[----:B------:R3:W-:Y:S01]  /*1860*/  @!P3 STL.U8 [R1+0x19], R3 ;  /* 0x000019030100b387 */ /* 0x0007e20000100000 */
[C---:B------:R-:W-:Y:S01]  /*1870*/  ISETP.NE.AND P3, PT, R16.reuse, 0x7, PT ;  /* 0x000000071000780c */ /* 0x040fe20003f65270 */
[----:B0-----:R-:W-:Y:S02]  /*1880*/  IMAD.MOV.U32 R9, RZ, RZ, 0x51 ;  /* 0x00000051ff097424 */ /* 0x001fe400078e00ff */
[----:B------:R-:W-:Y:S01]  /*1890*/  @!P6 STL.U8 [R1+0x5a], R7 ;  /* 0x00005a070100e387 */ /* 0x000fe20000100000 */
[----:B------:R-:W-:Y:S01]  /*18a0*/  ISETP.NE.AND P6, PT, R16, 0x6, PT ;  /* 0x000000061000780c */ /* 0x000fe20003fc5270 */
[----:B--2---:R-:W-:-:S02]  /*18b0*/  IMAD.MOV.U32 R0, RZ, RZ, 0x2e ;  /* 0x0000002eff007424 */ /* 0x004fc400078e00ff */
[----:B------:R0:W-:Y:S01]  /*18c0*/  @P4 STL.U8 [R1+0x1b], R4 ;  /* 0x00001b0401004387 */ /* 0x0001e20000100000 */
[----:B---3--:R-:W-:-:S03]  /*18d0*/  IMAD.MOV.U32 R3, RZ, RZ, 0x2e ;  /* 0x0000002eff037424 */ /* 0x008fc600078e00ff */
[----:B------:R2:W-:Y:S04]  /*18e0*/  @P2 STL.U8 [R1+0x17], R0 ;  /* 0x0000170001002387 */ /* 0x0005e80000100000 */
[----:B------:R-:W-:Y:S01]  /*18f0*/  @P5 STL.U8 [R1+0x1d], R5 ;  /* 0x00001d0501005387 */ /* 0x000fe20000100000 */
[----:B0-----:R-:W-:-:S03]  /*1900*/  IMAD.MOV.U32 R4, RZ, RZ, 0x51 ;  /* 0x00000051ff047424 */ /* 0x001fc600078e00ff */
[----:B------:R0:W-:Y:S01]  /*1910*/  @P1 STL.U8 [R1+0x58], R8 ;  /* 0x0000580801001387 */ /* 0x0001e20000100000 */
[----:B--2---:R-:W-:-:S03]  /*1920*/  IMAD.MOV.U32 R0, RZ, RZ, 0x51 ;  /* 0x00000051ff007424 */ /* 0x004fc600078e00ff */
[----:B------:R2:W-:Y:S01]  /*1930*/  @!P4 STL.U8 [R1+0x1b], R4 ;  /* 0x00001b040100c387 */ /* 0x0005e20000100000 */
[C---:B------:R-:W-:Y:S02]  /*1940*/  ISETP.NE.AND P4, PT, R16.reuse, 0x8, PT ;  /* 0x000000081000780c */ /* 0x040fe40003f85270 */
[----:B------:R-:W-:Y:S01]  /*1950*/  @!P5 PRMT R5, R9, 0x7610, R5 ;  /* 0x000076100905d816 */ /* 0x000fe20000000005 */
[----:B------:R3:W-:Y:S01]  /*1960*/  @!P2 STL.U8 [R1+0x17], R0 ;  /* 0x000017000100a387 */ /* 0x0007e20000100000 */
[----:B------:R-:W-:Y:S01]  /*1970*/  ISETP.NE.AND P2, PT, R17, 0x6, PT ;  /* 0x000000061100780c */ /* 0x000fe20003f45270 */
[----:B0-----:R-:W-:Y:S02]  /*1980*/  IMAD.MOV.U32 R8, RZ, RZ, 0x51 ;  /* 0x00000051ff087424 */ /* 0x001fe400078e00ff */
[----:B------:R0:W-:Y:S01]  /*1990*/  @!P5 STL.U8 [R1+0x1d], R5 ;  /* 0x00001d050100d387 */ /* 0x0001e20000100000 */
[----:B------:R-:W-:Y:S01]  /*19a0*/  ISETP.NE.AND P5, PT, R16, 0x5, PT ;  /* 0x000000051000780c */ /* 0x000fe20003fa5270 */
[----:B--2---:R-:W-:-:S02]  /*19b0*/  IMAD.MOV.U32 R4, RZ, RZ, 0x2e ;  /* 0x0000002eff047424 */ /* 0x004fc400078e00ff */
[----:B------:R2:W-:Y:S01]  /*19c0*/  @P6 STL.U8 [R1+0x21], R3 ;  /* 0x0000210301006387 */ /* 0x0005e20000100000 */
[----:B---3--:R-:W-:-:S03]  /*19d0*/  IMAD.MOV.U32 R0, RZ, RZ, 0x2e ;  /* 0x0000002eff007424 */ /* 0x008fc600078e00ff */
[----:B------:R3:W-:Y:S01]  /*19e0*/  @!P1 STL.U8 [R1+0x58], R6 ;  /* 0x0000580601009387 */ /* 0x0007e20000100000 */
[----:B------:R-:W-:Y:S01]  /*19f0*/  ISETP.NE.AND P1, PT, R17, 0x5, PT ;  /* 0x000000051100780c */ /* 0x000fe20003f25270 */
[----:B0-----:R-:W-:Y:S02]  /*1a00*/  IMAD.MOV.U32 R5, RZ, RZ, 0x2e ;  /* 0x0000002eff057424 */ /* 0x001fe400078e00ff */
[----:B------:R0:W-:Y:S01]  /*1a10*/  @P3 STL.U8 [R1+0x23], R4 ;  /* 0x0000230401003387 */ /* 0x0001e20000100000 */
[----:B--2---:R-:W-:-:S03]  /*1a20*/  IMAD.MOV.U32 R3, RZ, RZ, 0x51 ;  /* 0x00000051ff037424 */ /* 0x004fc600078e00ff */
[----:B------:R2:W-:Y:S01]  /*1a30*/  @P0 STL.U8 [R1+0x5c], R10 ;  /* 0x00005c0a01000387 */ /* 0x0005e20000100000 */
[----:B---3--:R-:W-:-:S03]  /*1a40*/  IMAD.MOV.U32 R6, RZ, RZ, 0x2e ;  /* 0x0000002eff067424 */ /* 0x008fc600078e00ff */
[----:B------:R3:W-:Y:S01]  /*1a50*/  @!P0 STL.U8 [R1+0x5c], R8 ;  /* 0x00005c0801008387 */ /* 0x0007e20000100000 */
[----:B------:R-:W-:Y:S01]  /*1a60*/  ISETP.NE.AND P0, PT, R16, 0x9, PT ;  /* 0x000000091000780c */ /* 0x000fe20003f05270 */
[----:B0-----:R-:W-:Y:S02]  /*1a70*/  IMAD.MOV.U32 R4, RZ, RZ, 0x51 ;  /* 0x00000051ff047424 */ /* 0x001fe400078e00ff */
[----:B------:R0:W-:Y:S01]  /*1a80*/  @!P6 STL.U8 [R1+0x21], R3 ;  /* 0x000021030100e387 */ /* 0x0001e20000100000 */
[C---:B------:R-:W-:Y:S01]  /*1a90*/  ISETP.NE.AND P6, PT, R22.reuse, 0x3, PT ;  /* 0x000000031600780c */ /* 0x040fe20003fc5270 */
[----:B--2---:R-:W-:Y:S02]  /*1aa0*/  IMAD.MOV.U32 R10, RZ, RZ, 0x51 ;  /* 0x00000051ff0a7424 */ /* 0x004fe400078e00ff */
[----:B------:R2:W-:Y:S01]  /*1ab0*/  @!P3 STL.U8 [R1+0x23], R4 ;  /* 0x000023040100b387 */ /* 0x0005e20000100000 */
[----:B------:R-:W-:Y:S01]  /*1ac0*/  ISETP.NE.AND P3, PT, R22, 0x4, PT ;  /* 0x000000041600780c */ /* 0x000fe20003f65270 */
[----:B---3--:R-:W-:-:S02]  /*1ad0*/  IMAD.MOV.U32 R8, RZ, RZ, 0x2e ;  /* 0x0000002eff087424 */ /* 0x008fc400078e00ff */
[----:B------:R3:W-:Y:S01]  /*1ae0*/  @P5 STL.U8 [R1+0x1f], R0 ;  /* 0x00001f0001005387 */ /* 0x0007e20000100000 */
[----:B0-----:R-:W-:-:S03]  /*1af0*/  IMAD.MOV.U32 R3, RZ, RZ, 0x2e ;  /* 0x0000002eff037424 */ /* 0x001fc600078e00ff */
[----:B------:R-:W-:Y:S01]  /*1b00*/  @P2 STL.U8 [R1+0x60], R8 ;  /* 0x0000600801002387 */ /* 0x000fe20000100000 */
[----:B--2---:R-:W-:-:S03]  /*1b10*/  IMAD.MOV.U32 R4, RZ, RZ, 0x2e ;  /* 0x0000002eff047424 */ /* 0x004fc600078e00ff */
[----:B------:R-:W-:Y:S01]  /*1b20*/  @P1 STL.U8 [R1+0x5e], R6 ;  /* 0x00005e0601001387 */ /* 0x000fe20000100000 */
[----:B---3--:R-:W-:-:S03]  /*1b30*/  IMAD.MOV.U32 R0, RZ, RZ, 0x51 ;  /* 0x00000051ff007424 */ /* 0x008fc600078e00ff */
[----:B------:R0:W-:Y:S01]  /*1b40*/  @!P1 STL.U8 [R1+0x5e], R7 ;  /* 0x00005e0701009387 */ /* 0x0001e20000100000 */
[C---:B------:R-:W-:Y:S02]  /*1b50*/  ISETP.NE.AND P1, PT, R22.reuse, 0x1, PT ;  /* 0x000000011600780c */ /* 0x040fe40003f25270 */
[----:B------:R-:W-:Y:S01]  /*1b60*/  @!P2 PRMT R8, R9, 0x7610, R8 ;  /* 0x000076100908a816 */ /* 0x000fe20000000008 */
[----:B------:R2:W-:Y:S01]  /*1b70*/  @!P5 STL.U8 [R1+0x1f], R0 ;  /* 0x00001f000100d387 */ /* 0x0005e20000100000 */
[----:B------:R-:W-:-:S03]  /*1b80*/  ISETP.NE.AND P5, PT, R22, 0x2, PT ;  /* 0x000000021600780c */ /* 0x000fc60003fa5270 */
[----:B------:R3:W-:Y:S01]  /*1b90*/  @!P2 STL.U8 [R1+0x60], R8 ;  /* 0x000060080100a387 */ /* 0x0007e20000100000 */
[----:B------:R-:W-:Y:S01]  /*1ba0*/  ISETP.NE.AND P2, PT, R17, 0x7, PT ;  /* 0x000000071100780c */ /* 0x000fe20003f45270 */
[----:B0-----:R-:W-:Y:S02]  /*1bb0*/  IMAD.MOV.U32 R7, RZ, RZ, 0x2e ;  /* 0x0000002eff077424 */ /* 0x001fe400078e00ff */
[----:B------:R0:W-:Y:S01]  /*1bc0*/  @P4 STL.U8 [R1+0x25], R5 ;  /* 0x0000250501004387 */ /* 0x0001e20000100000 */
[----:B--2---:R-:W-:-:S03]  /*1bd0*/  IMAD.MOV.U32 R0, RZ, RZ, 0x2e ;  /* 0x0000002eff007424 */ /* 0x004fc600078e00ff */
[----:B------:R2:W-:Y:S01]  /*1be0*/  @P6 STL.U8 [R1+0x45], R4 ;  /* 0x0000450401006387 */ /* 0x0005e20000100000 */
[----:B---3--:R-:W-:-:S03]  /*1bf0*/  IMAD.MOV.U32 R8, RZ, RZ, 0x51 ;  /* 0x00000051ff087424 */ /* 0x008fc600078e00ff */
[----:B------:R3:W-:Y:S01]  /*1c00*/  @P0 STL.U8 [R1+0x27], R6 ;  /* 0x0000270601000387 */ /* 0x0007e20000100000 */
[----:B0-----:R-:W-:-:S03]  /*1c10*/  IMAD.MOV.U32 R5, RZ, RZ, 0x51 ;  /* 0x00000051ff057424 */ /* 0x001fc600078e00ff */
[----:B------:R0:W-:Y:S01]  /*1c20*/  @P1 STL.U8 [R1+0x41], R7 ;  /* 0x0000410701001387 */ /* 0x0001e20000100000 */
[----:B--2---:R-:W-:Y:S02]  /*1c30*/  @!P3 PRMT R4, R10, 0x7610, R4 ;  /* 0x000076100a04b816 */ /* 0x004fe40000000004 */
[----:B------:R-:W2:Y:S01]  /*1c40*/  S2R R10, SR_TID.X ;  /* 0x00000000000a7919 */ /* 0x000ea20000002100 */
[----:B---3--:R-:W-:Y:S01]  /*1c50*/  IMAD.MOV.U32 R6, RZ, RZ, 0x51 ;  /* 0x00000051ff067424 */ /* 0x008fe200078e00ff */
[----:B------:R3:W-:Y:S01]  /*1c60*/  @!P4 STL.U8 [R1+0x25], R5 ;  /* 0x000025050100c387 */ /* 0x0007e20000100000 */
[----:B------:R-:W-:Y:S01]  /*1c70*/  ISETP.NE.AND P4, PT, R22, 0x5, PT ;  /* 0x000000051600780c */ /* 0x000fe20003f85270 */
[----:B0-----:R-:W-:Y:S02]  /*1c80*/  IMAD.MOV.U32 R7, RZ, RZ, 0x51 ;  /* 0x00000051ff077424 */ /* 0x001fe400078e00ff */
[----:B------:R0:W-:Y:S01]  /*1c90*/  @!P0 STL.U8 [R1+0x27], R6 ;  /* 0x0000270601008387 */ /* 0x0001e20000100000 */
[----:B------:R-:W-:-:S03]  /*1ca0*/  ISETP.NE.AND P0, PT, R17, 0x8, PT ;  /* 0x000000081100780c */ /* 0x000fc60003f05270 */
[----:B------:R4:W-:Y:S01]  /*1cb0*/  @P2 STL.U8 [R1+0x62], R3 ;  /* 0x0000620301002387 */ /* 0x0009e20000100000 */
[----:B---3--:R-:W-:-:S03]  /*1cc0*/  IMAD.MOV.U32 R5, RZ, RZ, 0x2e ;  /* 0x0000002eff057424 */ /* 0x008fc600078e00ff */
[----:B------:R-:W-:Y:S01]  /*1cd0*/  @!P2 STL.U8 [R1+0x62], R7 ;  /* 0x000062070100a387 */ /* 0x000fe20000100000 */
[----:B------:R-:W-:Y:S01]  /*1ce0*/  LOP3.LUT P2, R2, R2, 0xff, RZ, 0xc0, !PT ;  /* 0x000000ff02027812 */ /* 0x000fe2000784c0ff */
[----:B0-----:R-:W-:Y:S02]  /*1cf0*/  IMAD.MOV.U32 R6, RZ, RZ, 0x2e ;  /* 0x0000002eff067424 */ /* 0x001fe400078e00ff */
[----:B------:R0:W-:Y:S01]  /*1d00*/  @P3 STL.U8 [R1+0x47], R5 ;  /* 0x0000470501003387 */ /* 0x0001e20000100000 */
[----:B----4-:R-:W-:-:S03]  /*1d10*/  @!P5 PRMT R3, R8, 0x7610, R3 ;  /* 0x000076100803d816 */ /* 0x010fc60000000003 */
[----:B------:R3:W-:Y:S04]  /*1d20*/  @P5 STL.U8 [R1+0x43], R0 ;  /* 0x0000430001005387 */ /* 0x0007e80000100000 */
[----:B------:R4:W-:Y:S01]  /*1d30*/  @!P3 STL.U8 [R1+0x47], R4 ;  /* 0x000047040100b387 */ /* 0x0009e20000100000 */
[----:B------:R-:W-:Y:S02]  /*1d40*/  ISETP.NE.AND P3, PT, R22, 0x6, PT ;  /* 0x000000061600780c */ /* 0x000fe40003f65270 */
[----:B0-----:R-:W-:Y:S01]  /*1d50*/  @!P4 PRMT R5, R8, 0x7610, R5 ;  /* 0x000076100805c816 */ /* 0x001fe20000000005 */
[----:B------:R0:W-:Y:S01]  /*1d60*/  @!P5 STL.U8 [R1+0x43], R3 ;  /* 0x000043030100d387 */ /* 0x0001e20000100000 */
[----:B------:R-:W-:Y:S02]  /*1d70*/  ISETP.NE.AND P5, PT, R22, 0x7, PT ;  /* 0x000000071600780c */ /* 0x000fe40003fa5270 */
[----:B---3--:R-:W-:Y:S01]  /*1d80*/  @!P6 PRMT R0, R9, 0x7610, R0 ;  /* 0x000076100900e816 */ /* 0x008fe20000000000 */
[----:B------:R3:W-:Y:S01]  /*1d90*/  @!P1 STL.U8 [R1+0x41], R7 ;  /* 0x0000410701009387 */ /* 0x0007e20000100000 */
[----:B------:R-:W-:Y:S01]  /*1da0*/  ISETP.NE.AND P1, PT, R17, 0x9, PT ;  /* 0x000000091100780c */ /* 0x000fe20003f25270 */
[----:B----4-:R-:W-:-:S02]  /*1db0*/  IMAD.MOV.U32 R4, RZ, RZ, 0x2e ;  /* 0x0000002eff047424 */ /* 0x010fc400078e00ff */
[----:B------:R-:W-:Y:S01]  /*1dc0*/  @P4 STL.U8 [R1+0x49], R6 ;  /* 0x0000490601004387 */ /* 0x000fe20000100000 */
[----:B------:R-:W-:Y:S02]  /*1dd0*/  IMAD.MOV.U32 R9, RZ, RZ, 0x2e ;  /* 0x0000002eff097424 */ /* 0x000fe400078e00ff */
[----:B0-----:R-:W-:Y:S01]  /*1de0*/  IMAD.MOV.U32 R3, RZ, RZ, 0x2e ;  /* 0x0000002eff037424 */ /* 0x001fe200078e00ff */
[----:B------:R0:W-:Y:S01]  /*1df0*/  @!P4 STL.U8 [R1+0x49], R5 ;  /* 0x000049050100c387 */ /* 0x0001e20000100000 */
[----:B------:R-:W-:Y:S02]  /*1e00*/  ISETP.NE.AND P4, PT, R22, 0x8, PT ;  /* 0x000000081600780c */ /* 0x000fe40003f85270 */
[----:B---3--:R-:W-:Y:S01]  /*1e10*/  @P0 PRMT R7, R6, 0x7610, R7 ;  /* 0x0000761006070816 */ /* 0x008fe20000000007 */
[----:B------:R3:W-:Y:S01]  /*1e20*/  @!P6 STL.U8 [R1+0x45], R0 ;  /* 0x000045000100e387 */ /* 0x0007e20000100000 */
[----:B------:R-:W-:-:S03]  /*1e30*/  ISETP.NE.AND P6, PT, R22, 0x9, PT ;  /* 0x000000091600780c */ /* 0x000fc60003fc5270 */
[----:B------:R4:W-:Y:S01]  /*1e40*/  @P0 STL.U8 [R1+0x64], R7 ;  /* 0x0000640701000387 */ /* 0x0009e20000100000 */
[----:B0-----:R-:W-:-:S03]  /*1e50*/  IMAD.MOV.U32 R5, RZ, RZ, 0x51 ;  /* 0x00000051ff057424 */ /* 0x001fc600078e00ff */
[----:B------:R0:W-:Y:S01]  /*1e60*/  @P2 STL.U8 [R1+0x69], R3 ;  /* 0x0000690301002387 */ /* 0x0001e20000100000 */
[----:B---3--:R-:W-:-:S03]  /*1e70*/  IMAD.MOV.U32 R0, RZ, RZ, 0x2e ;  /* 0x0000002eff007424 */ /* 0x008fc600078e00ff */
[----:B------:R3:W-:Y:S01]  /*1e80*/  @!P0 STL.U8 [R1+0x64], R8 ;  /* 0x0000640801008387 */ /* 0x0007e20000100000 */
[----:B----4-:R-:W-:-:S03]  /*1e90*/  IMAD.MOV.U32 R7, RZ, RZ, 0x51 ;  /* 0x00000051ff077424 */ /* 0x010fc600078e00ff */
[----:B------:R2:W-:Y:S01]  /*1ea0*/  @P3 STL.U8 [R1+0x4b], R0 ;  /* 0x00004b0001003387 */ /* 0x0005e20000100000 */
[----:B0-----:R-:W-:Y:S02]  /*1eb0*/  @!P3 PRMT R3, R5, 0x7610, R3 ;  /* 0x000076100503b816 */ /* 0x001fe40000000003 */
[----:B------:R-:W-:Y:S01]  /*1ec0*/  @!P5 PRMT R5, R7, 0x7610, R5 ;  /* 0x000076100705d816 */ /* 0x000fe20000000005 */
[----:B------:R0:W-:Y:S01]  /*1ed0*/  @P5 STL.U8 [R1+0x4d], R4 ;  /* 0x00004d0401005387 */ /* 0x0001e20000100000 */
[----:B------:R-:W-:Y:S02]  /*1ee0*/  IMAD.MOV.U32 R7, RZ, RZ, 0x2e ;  /* 0x0000002eff077424 */ /* 0x000fe400078e00ff */
[----:B---3--:R-:W-:Y:S01]  /*1ef0*/  IMAD.MOV.U32 R8, RZ, RZ, 0x2e ;  /* 0x0000002eff087424 */ /* 0x008fe200078e00ff */
[----:B------:R3:W-:Y:S01]  /*1f00*/  @!P5 STL.U8 [R1+0x4d], R5 ;  /* 0x00004d050100d387 */ /* 0x0007e20000100000 */
[----:B--2---:R-:W-:Y:S01]  /*1f10*/  LOP3.LUT P0, R0, R10, 0xff, RZ, 0xc0, !PT ;  /* 0x000000ff0a007812 */ /* 0x004fe2000780c0ff */
[----:B------:R-:W-:-:S02]  /*1f20*/  IMAD.MOV.U32 R10, RZ, RZ, 0x51 ;  /* 0x00000051ff0a7424 */ /* 0x000fc400078e00ff */
[----:B------:R2:W-:Y:S01]  /*1f30*/  @P4 STL.U8 [R1+0x4f], R6 ;  /* 0x00004f0601004387 */ /* 0x0005e20000100000 */
[----:B------:R-:W-:Y:S01]  /*1f40*/  ISETP.NE.AND P5, PT, R0, 0x1, PT ;  /* 0x000000010000780c */ /* 0x000fe20003fa5270 */
[----:B0-----:R-:W-:Y:S02]  /*1f50*/  IMAD.MOV.U32 R4, RZ, RZ, 0x51 ;  /* 0x00000051ff047424 */ /* 0x001fe400078e00ff */
[----:B------:R0:W-:Y:S01]  /*1f60*/  @!P3 STL.U8 [R1+0x4b], R3 ;  /* 0x00004b030100b387 */ /* 0x0001e20000100000 */
[----:B------:R-:W-:Y:S01]  /*1f70*/  ISETP.NE.AND P3, PT, R2, 0x1, PT ;  /* 0x000000010200780c */ /* 0x000fe20003f65270 */
[----:B---3--:R-:W-:Y:S02]  /*1f80*/  IMAD.MOV.U32 R5, RZ, RZ, 0x51 ;  /* 0x00000051ff057424 */ /* 0x008fe400078e00ff */
[----:B------:R3:W-:Y:S01]  /*1f90*/  @P6 STL.U8 [R1+0x51], R7 ;  /* 0x0000510701006387 */ /* 0x0007e20000100000 */
[----:B--2---:R-:W-:-:S03]  /*1fa0*/  IMAD.MOV.U32 R6, RZ, RZ, 0x51 ;  /* 0x00000051ff067424 */ /* 0x004fc600078e00ff */
[----:B------:R2:W-:Y:S01]  /*1fb0*/  @!P4 STL.U8 [R1+0x4f], R4 ;  /* 0x00004f040100c387 */ /* 0x0005e20000100000 */
[C---:B------:R-:W-:Y:S01]  /*1fc0*/  ISETP.NE.AND P4, PT, R2.reuse, 0x3, PT ;  /* 0x000000030200780c */ /* 0x040fe20003f85270 */
[----:B0-----:R-:W-:Y:S02]  /*1fd0*/  IMAD.MOV.U32 R3, RZ, RZ, 0x2e ;  /* 0x0000002eff037424 */ /* 0x001fe400078e00ff */
[----:B------:R0:W-:Y:S01]  /*1fe0*/  @!P6 STL.U8 [R1+0x51], R6 ;  /* 0x000051060100e387 */ /* 0x0001e20000100000 */
[----:B------:R-:W-:Y:S02]  /*1ff0*/  ISETP.NE.AND P6, PT, R2, 0x2, PT ;  /* 0x000000020200780c */ /* 0x000fe40003fc5270 */
[----:B---3--:R-:W-:Y:S01]  /*2000*/  @!P3 PRMT R7, R11, 0x7610, R7 ;  /* 0x000076100b07b816 */ /* 0x008fe20000000007 */
[----:B------:R-:W-:Y:S01]  /*2010*/  @P5 STL.U8 [R1+0x2], R3 ;  /* 0x0000020301005387 */ /* 0x000fe20000100000 */
[----:B------:R-:W-:Y:S01]  /*2020*/  IMAD.MOV.U32 R11, RZ, RZ, 0x2e ;  /* 0x0000002eff0b7424 */ /* 0x000fe200078e00ff */
[----:B--2---:R-:W-:Y:S01]  /*2030*/  @!P5 PRMT R4, R10, 0x7610, R4 ;  /* 0x000076100a04d816 */ /* 0x004fe20000000004 */
[----:B------:R-:W-:Y:S01]  /*2040*/  IMAD.MOV.U32 R10, RZ, RZ, 0x2e ;  /* 0x0000002eff0a7424 */ /* 0x000fe200078e00ff */
[----:B------:R2:W-:Y:S01]  /*2050*/  @P1 STL.U8 [R1+0x66], R9 ;  /* 0x0000660901001387 */ /* 0x0005e20000100000 */
[----:B0-----:R-:W-:-:S03]  /*2060*/  IMAD.MOV.U32 R6, RZ, RZ, 0x2e ;  /* 0x0000002eff067424 */ /* 0x001fc600078e00ff */
[----:B------:R0:W-:Y:S01]  /*2070*/  @!P5 STL.U8 [R1+0x2], R4 ;  /* 0x000002040100d387 */ /* 0x0001e20000100000 */
[----:B------:R-:W-:-:S03]  /*2080*/  ISETP.NE.AND P5, PT, R0, 0x2, PT ;  /* 0x000000020000780c */ /* 0x000fc60003fa5270 */
[----:B------:R3:W-:Y:S01]  /*2090*/  @!P2 STL.U8 [R1+0x69], R5 ;  /* 0x000069050100a387 */ /* 0x0007e20000100000 */
[----:B------:R-:W-:Y:S01]  /*20a0*/  ISETP.NE.AND P2, PT, R0, 0x3, PT ;  /* 0x000000030000780c */ /* 0x000fe20003f45270 */
[----:B--2---:R-:W-:Y:S02]  /*20b0*/  IMAD.MOV.U32 R9, RZ, RZ, 0x51 ;  /* 0x00000051ff097424 */ /* 0x004fe400078e00ff */
[----:B------:R2:W-:Y:S01]  /*20c0*/  @P3 STL.U8 [R1+0x6b], R8 ;  /* 0x00006b0801003387 */ /* 0x0005e20000100000 */
[----:B0-----:R-:W-:-:S03]  /*20d0*/  IMAD.MOV.U32 R4, RZ, RZ, 0x51 ;  /* 0x00000051ff047424 */ /* 0x001fc600078e00ff */
[----:B------:R0:W-:Y:S01]  /*20e0*/  @P6 STL.U8 [R1+0x6d], R6 ;  /* 0x00006d0601006387 */ /* 0x0001e20000100000 */
[----:B---3--:R-:W-:-:S03]  /*20f0*/  IMAD.MOV.U32 R5, RZ, RZ, 0x2e ;  /* 0x0000002eff057424 */ /* 0x008fc600078e00ff */
[----:B------:R3:W-:Y:S01]  /*2100*/  @!P3 STL.U8 [R1+0x6b], R7 ;  /* 0x00006b070100b387 */ /* 0x0007e20000100000 */
[C---:B------:R-:W-:Y:S01]  /*2110*/  ISETP.NE.AND P3, PT, R0.reuse, 0x4, PT ;  /* 0x000000040000780c */ /* 0x040fe20003f65270 */
[----:B--2---:R-:W-:Y:S02]  /*2120*/  IMAD.MOV.U32 R8, RZ, RZ, 0x51 ;  /* 0x00000051ff087424 */ /* 0x004fe400078e00ff */
[----:B------:R-:W-:Y:S01]  /*2130*/  @!P6 STL.U8 [R1+0x6d], R9 ;  /* 0x00006d090100e387 */ /* 0x000fe20000100000 */
[----:B------:R-:W-:Y:S01]  /*2140*/  ISETP.NE.AND P6, PT, R0, 0x5, PT ;  /* 0x000000050000780c */ /* 0x000fe20003fc5270 */
[----:B0-----:R-:W-:Y:S02]  /*2150*/  IMAD.MOV.U32 R6, RZ, RZ, 0x51 ;  /* 0x00000051ff067424 */ /* 0x001fe400078e00ff */
[----:B------:R-:W-:Y:S01]  /*2160*/  @!P1 STL.U8 [R1+0x66], R9 ;  /* 0x0000660901009387 */ /* 0x000fe20000100000 */
[----:B------:R-:W-:Y:S01]  /*2170*/  ISETP.NE.AND P1, PT, R2, 0x4, PT ;  /* 0x000000040200780c */ /* 0x000fe20003f25270 */
[----:B---3--:R-:W-:-:S02]  /*2180*/  IMAD.MOV.U32 R7, RZ, RZ, 0x2e ;  /* 0x0000002eff077424 */ /* 0x008fc400078e00ff */
[----:B------:R0:W-:Y:S04]  /*2190*/  @P5 STL.U8 [R1+0x4], R3 ;  /* 0x0000040301005387 */ /* 0x0001e80000100000 */
[----:B------:R-:W-:Y:S01]  /*21a0*/  @!P5 STL.U8 [R1+0x4], R4 ;  /* 0x000004040100d387 */ /* 0x000fe20000100000 */
[----:B------:R-:W-:-:S03]  /*21b0*/  ISETP.NE.AND P5, PT, R0, 0x6, PT ;  /* 0x000000060000780c */ /* 0x000fc60003fa5270 */
[----:B------:R2:W-:Y:S01]  /*21c0*/  @P2 STL.U8 [R1+0x6], R5 ;  /* 0x0000060501002387 */ /* 0x0005e20000100000 */
[----:B0-----:R-:W-:-:S03]  /*21d0*/  IMAD.MOV.U32 R3, RZ, RZ, 0x51 ;  /* 0x00000051ff037424 */ /* 0x001fc600078e00ff */
[----:B------:R0:W-:Y:S04]  /*21e0*/  @P3 STL.U8 [R1+0x8], R7 ;  /* 0x0000080701003387 */ /* 0x0001e80000100000 */
[----:B------:R3:W-:Y:S01]  /*21f0*/  @P1 STL.U8 [R1+0x71], R11 ;  /* 0x0000710b01001387 */ /* 0x0007e20000100000 */
[----:B--2---:R-:W-:-:S03]  /*2200*/  @P6 PRMT R5, R10, 0x7610, R5 ;  /* 0x000076100a056816 */ /* 0x004fc60000000005 */
[----:B------:R-:W-:Y:S01]  /*2210*/  @P4 STL.U8 [R1+0x6f], R10 ;  /* 0x00006f0a01004387 */ /* 0x000fe20000100000 */
[----:B0-----:R-:W-:-:S03]  /*2220*/  IMAD.MOV.U32 R7, RZ, RZ, 0x51 ;  /* 0x00000051ff077424 */ /* 0x001fc600078e00ff */
[----:B------:R-:W-:Y:S01]  /*2230*/  @!P4 STL.U8 [R1+0x6f], R8 ;  /* 0x00006f080100c387 */ /* 0x000fe20000100000 */
[----:B------:R-:W-:Y:S01]  /*2240*/  ISETP.NE.AND P4, PT, R2, 0x5, PT ;  /* 0x000000050200780c */ /* 0x000fe20003f85270 */
[----:B---3--:R-:W-:Y:S01]  /*2250*/  IMAD.MOV.U32 R11, RZ, RZ, 0x51 ;  /* 0x00000051ff0b7424 */ /* 0x008fe200078e00ff */
[----:B------:R-:W-:Y:S01]  /*2260*/  @!P6 PRMT R4, R7, 0x7610, R4 ;  /* 0x000076100704e816 */ /* 0x000fe20000000004 */
[----:B------:R0:W-:Y:S01]  /*2270*/  @P6 STL.U8 [R1+0xa], R5 ;  /* 0x00000a0501006387 */ /* 0x0001e20000100000 */
[----:B------:R-:W-:-:S03]  /*2280*/  IMAD.MOV.U32 R7, RZ, RZ, 0x2e ;  /* 0x0000002eff077424 */ /* 0x000fc600078e00ff */
[----:B------:R2:W-:Y:S01]  /*2290*/  @!P2 STL.U8 [R1+0x6], R6 ;  /* 0x000006060100a387 */ /* 0x0005e20000100000 */
[----:B------:R-:W-:-:S03]  /*22a0*/  ISETP.NE.AND P2, PT, R2, 0x8, PT ;  /* 0x000000080200780c */ /* 0x000fc60003f45270 */
[----:B------:R3:W-:Y:S01]  /*22b0*/  @!P1 STL.U8 [R1+0x71], R9 ;  /* 0x0000710901009387 */ /* 0x0007e20000100000 */
[----:B------:R-:W-:Y:S02]  /*22c0*/  ISETP.NE.AND P1, PT, R2, 0x7, PT ;  /* 0x000000070200780c */ /* 0x000fe40003f25270 */
[----:B0-----:R-:W-:Y:S01]  /*22d0*/  @P5 PRMT R5, R10, 0x7610, R5 ;  /* 0x000076100a055816 */ /* 0x001fe20000000005 */
[----:B------:R-:W-:Y:S01]  /*22e0*/  @!P3 STL.U8 [R1+0x8], R3 ;  /* 0x000008030100b387 */ /* 0x000fe20000100000 */
[C---:B------:R-:W-:Y:S02]  /*22f0*/  ISETP.NE.AND P3, PT, R2.reuse, 0x9, PT ;  /* 0x000000090200780c */ /* 0x040fe40003f65270 */
[----:B--2---:R-:W-:Y:S01]  /*2300*/  @!P5 PRMT R6, R11, 0x7610, R6 ;  /* 0x000076100b06d816 */ /* 0x004fe20000000006 */
[----:B------:R0:W-:Y:S01]  /*2310*/  @!P6 STL.U8 [R1+0xa], R4 ;  /* 0x00000a040100e387 */ /* 0x0001e20000100000 */
[----:B------:R-:W-:Y:S01]  /*2320*/  ISETP.NE.AND P6, PT, R2, 0x6, PT ;  /* 0x000000060200780c */ /* 0x000fe20003fc5270 */
[----:B---3--:R-:W-:-:S02]  /*2330*/  IMAD.MOV.U32 R9, RZ, RZ, 0x2e ;  /* 0x0000002eff097424 */ /* 0x008fc400078e00ff */
[----:B------:R2:W-:Y:S01]  /*2340*/  @P5 STL.U8 [R1+0xc], R5 ;  /* 0x00000c0501005387 */ /* 0x0005e20000100000 */
[----:B------:R-:W-:Y:S02]  /*2350*/  IMAD.MOV.U32 R2, RZ, RZ, 0x2e ;  /* 0x0000002eff027424 */ /* 0x000fe400078e00ff */
[----:B------:R-:W-:Y:S01]  /*2360*/  IMAD.MOV.U32 R11, RZ, RZ, 0x2e ;  /* 0x0000002eff0b7424 */ /* 0x000fe200078e00ff */
[----:B------:R3:W-:Y:S01]  /*2370*/  @!P5 STL.U8 [R1+0xc], R6 ;  /* 0x00000c060100d387 */ /* 0x0007e20000100000 */
[----:B------:R-:W-:Y:S01]  /*2380*/  ISETP.NE.AND P5, PT, R0, 0x7, PT ;  /* 0x000000070000780c */ /* 0x000fe20003fa5270 */
[----:B0-----:R-:W-:Y:S02]  /*2390*/  IMAD.MOV.U32 R4, RZ, RZ, 0x2e ;  /* 0x0000002eff047424 */ /* 0x001fe400078e00ff */
[----:B------:R-:W-:Y:S01]  /*23a0*/  @P4 STL.U8 [R1+0x73], R7 ;  /* 0x0000730701004387 */ /* 0x000fe20000100000 */
[----:B--2---:R-:W-:Y:S01]  /*23b0*/  @P2 PRMT R5, R9, 0x7610, R5 ;  /* 0x0000761009052816 */ /* 0x004fe20000000005 */
[----:B------:R-:W-:-:S02]  /*23c0*/  IMAD.MOV.U32 R9, RZ, RZ, 0x51 ;  /* 0x00000051ff097424 */ /* 0x000fc400078e00ff */
[----:B------:R0:W-:Y:S01]  /*23d0*/  @!P4 STL.U8 [R1+0x73], R8 ;  /* 0x000073080100c387 */ /* 0x0001e20000100000 */
[----:B------:R-:W-:Y:S01]  /*23e0*/  PLOP3.LUT P4, PT, PT, PT, UP0, 0x80, 0x8 ;  /* 0x000000000008781c */ /* 0x000fe20003f8f008 */
[----:B---3--:R-:W-:Y:S02]  /*23f0*/  IMAD.MOV.U32 R6, RZ, RZ, 0x2e ;  /* 0x0000002eff067424 */ /* 0x008fe400078e00ff */
[----:B------:R2:W-:Y:S04]  /*2400*/  @P6 STL.U8 [R1+0x75], R2 ;  /* 0x0000750201006387 */ /* 0x0005e80000100000 */
[----:B------:R-:W-:Y:S01]  /*2410*/  @P1 STL.U8 [R1+0x77], R4 ;  /* 0x0000770401001387 */ /* 0x000fe20000100000 */
[----:B0-----:R-:W-:-:S03]  /*2420*/  IMAD.MOV.U32 R8, RZ, RZ, 0x2e ;  /* 0x0000002eff087424 */ /* 0x001fc600078e00ff */
[----:B------:R0:W-:Y:S02]  /*2430*/  @P3 STL.U8 [R1+0x7b], R6 ;  /* 0x00007b0601003387 */ /* 0x0001e40000100000 */
[----:B--2---:R-:W-:Y:S02]  /*2440*/  @P5 PRMT R2, R8, 0x7610, R2 ;  /* 0x0000761008025816 */ /* 0x004fe40000000002 */
[----:B------:R2:W-:Y:S01]  /*2450*/  @!P6 STL.U8 [R1+0x75], R3 ;  /* 0x000075030100e387 */ /* 0x0005e20000100000 */
[----:B------:R-:W-:Y:S01]  /*2460*/  IMAD.MOV.U32 R8, RZ, RZ, 0x51 ;  /* 0x00000051ff087424 */ /* 0x000fe200078e00ff */
[----:B------:R-:W-:Y:S02]  /*2470*/  @!P1 PRMT R4, R9, 0x7610, R4 ;  /* 0x0000761009049816 */ /* 0x000fe40000000004 */
[----:B------:R3:W-:Y:S01]  /*2480*/  @P2 STL.U8 [R1+0x79], R5 ;  /* 0x0000790501002387 */ /* 0x0007e20000100000 */
[----:B------:R-:W-:Y:S02]  /*2490*/  ISETP.NE.AND P6, PT, R0, 0x8, PT ;  /* 0x000000080000780c */ /* 0x000fe40003fc5270 */
[----:B0-----:R-:W-:Y:S01]  /*24a0*/  @!P2 PRMT R6, R3, 0x7610, R6 ;  /* 0x000076100306a816 */ /* 0x001fe20000000006 */
[----:B------:R0:W-:Y:S01]  /*24b0*/  @!P1 STL.U8 [R1+0x77], R4 ;  /* 0x0000770401009387 */ /* 0x0001e20000100000 */
[----:B------:R-:W-:Y:S01]  /*24c0*/  ISETP.NE.AND P1, PT, RZ, UR4, PT ;  /* 0x00000004ff007c0c */ /* 0x000fe2000bf25270 */
[----:B--2---:R-:W-:-:S02]  /*24d0*/  IMAD.U32 R3, RZ, RZ, UR5 ;  /* 0x00000005ff037e24 */ /* 0x004fc4000f8e00ff */
[----:B------:R2:W-:Y:S01]  /*24e0*/  @!P2 STL.U8 [R1+0x79], R6 ;  /* 0x000079060100a387 */ /* 0x0005e20000100000 */
[----:B---3--:R-:W-:Y:S02]  /*24f0*/  IMAD.MOV.U32 R5, RZ, RZ, 0x2e ;  /* 0x0000002eff057424 */ /* 0x008fe400078e00ff */
[----:B------:R-:W-:Y:S01]  /*2500*/  ISETP.NE.AND P2, PT, R3, 0x1, PT ;  /* 0x000000010300780c */ /* 0x000fe20003f45270 */
[----:B------:R3:W-:Y:S01]  /*2510*/  @P5 STL.U8 [R1+0xe], R2 ;  /* 0x00000e0201005387 */ /* 0x0007e20000100000 */
[----:B0-----:R-:W-:Y:S01]  /*2520*/  @!P5 PRMT R4, R8, 0x7610, R4 ;  /* 0x000076100804d816 */ /* 0x001fe20000000004 */
[----:B------:R-:W-:Y:S02]  /*2530*/  IMAD.MOV.U32 R8, RZ, RZ, 0x2e ;  /* 0x0000002eff087424 */ /* 0x000fe400078e00ff */
[----:B------:R0:W-:Y:S01]  /*2540*/  @P4 STL.U8 [R1+0x93], R7 ;  /* 0x0000930701004387 */ /* 0x0001e20000100000 */
[----:B--2---:R-:W-:-:S03]  /*2550*/  IMAD.MOV.U32 R6, RZ, RZ, 0x2e ;  /* 0x0000002eff067424 */ /* 0x004fc600078e00ff */
[----:B------:R2:W-:Y:S01]  /*2560*/  @!P5 STL.U8 [R1+0xe], R4 ;  /* 0x00000e040100d387 */ /* 0x0005e20000100000 */
[----:B---3--:R-:W-:Y:S01]  /*2570*/  IMAD.U32 R2, RZ, RZ, UR4 ;  /* 0x00000004ff027e24 */ /* 0x008fe2000f8e00ff */
[----:B------:R-:W-:Y:S02]  /*2580*/  UPRMT UR4, UR38, 0x9910, URZ ;  /* 0x0000991026047896 */ /* 0x000fe400080000ff */
[----:B------:R-:W-:Y:S01]  /*2590*/  @!P4 STL.U8 [R1+0x93], R9 ;  /* 0x000093090100c387 */ /* 0x000fe20000100000 */
[----:B------:R-:W-:Y:S02]  /*25a0*/  ISETP.NE.AND P4, PT, R3, 0x2, PT ;  /* 0x000000020300780c */ /* 0x000fe40003f85270 */
[----:B0-----:R-:W-:Y:S01]  /*25b0*/  @!P3 PRMT R7, R9, 0x7610, R7 ;  /* 0x000076100907b816 */ /* 0x001fe20000000007 */
[----:B------:R0:W-:Y:S01]  /*25c0*/  @P2 STL.U8 [R1+0x95], R10 ;  /* 0x0000950a01002387 */ /* 0x0001e20000100000 */
[C---:B------:R-:W-:Y:S01]  /*25d0*/  ISETP.NE.AND P5, PT, R2.reuse, 0x2, PT ;  /* 0x000000020200780c */ /* 0x040fe20003fa5270 */
[----:B--2---:R-:W-:Y:S01]  /*25e0*/  IMAD.MOV.U32 R4, RZ, RZ, 0x51 ;  /* 0x00000051ff047424 */ /* 0x004fe200078e00ff */
[----:B------:R-:W-:Y:S01]  /*25f0*/  UISETP.NE.AND UP0, UPT, UR4, 0x2, UPT ;  /* 0x000000020400788c */ /* 0x000fe2000bf05270 */
[----:B------:R2:W-:Y:S01]  /*2600*/  @!P3 STL.U8 [R1+0x7b], R7 ;  /* 0x00007b070100b387 */ /* 0x0005e20000100000 */
[----:B------:R-:W-:Y:S01]  /*2610*/  ISETP.NE.AND P3, PT, R2, 0x1, PT ;  /* 0x000000010200780c */ /* 0x000fe20003f65270 */
[----:B------:R-:W-:-:S02]  /*2620*/  UISETP.NE.AND UP1, UPT, UR4, 0x1, UPT ;  /* 0x000000010400788c */ /* 0x000fc4000bf25270 */
[----:B------:R3:W-:Y:S01]  /*2630*/  @P6 STL.U8 [R1+0x10], R5 ;  /* 0x0000100501006387 */ /* 0x0007e20000100000 */
[----:B0-----:R-:W-:-:S03]  /*2640*/  IMAD.MOV.U32 R10, RZ, RZ, 0x51 ;  /* 0x00000051ff0a7424 */ /* 0x001fc600078e00ff */
[----:B------:R0:W-:Y:S01]  /*2650*/  @P1 STL.U8 [R1+0x7e], R8 ;  /* 0x00007e0801001387 */ /* 0x0001e20000100000 */
[----:B--2---:R-:W-:-:S03]  /*2660*/  IMAD.MOV.U32 R7, RZ, RZ, 0x2e ;  /* 0x0000002eff077424 */ /* 0x004fc600078e00ff */
[----:B------:R2:W-:Y:S01]  /*2670*/  @!P1 STL.U8 [R1+0x7e], R4 ;  /* 0x00007e0401009387 */ /* 0x0005e20000100000 */
[----:B------:R-:W-:Y:S01]  /*2680*/  ISETP.NE.AND P1, PT, R3, 0x3, PT ;  /* 0x000000030300780c */ /* 0x000fe20003f25270 */
[----:B---3--:R-:W-:Y:S02]  /*2690*/  IMAD.MOV.U32 R5, RZ, RZ, 0x51 ;  /* 0x00000051ff057424 */ /* 0x008fe400078e00ff */
[----:B------:R-:W-:Y:S01]  /*26a0*/  @P5 STL.U8 [R1+0x82], R7 ;  /* 0x0000820701005387 */ /* 0x000fe20000100000 */
[----:B0-----:R-:W-:-:S03]  /*26b0*/  IMAD.MOV.U32 R8, RZ, RZ, 0x51 ;  /* 0x00000051ff087424 */ /* 0x001fc600078e00ff */
[----:B------:R0:W-:Y:S01]  /*26c0*/  @!P6 STL.U8 [R1+0x10], R5 ;  /* 0x000010050100e387 */ /* 0x0001e20000100000 */
[----:B------:R-:W-:Y:S02]  /*26d0*/  ISETP.NE.AND P6, PT, R2, 0x3, PT ;  /* 0x000000030200780c */ /* 0x000fe40003fc5270 */
[----:B--2---:R-:W-:Y:S01]  /*26e0*/  @!P5 PRMT R4, R10, 0x7610, R4 ;  /* 0x000076100a04d816 */ /* 0x004fe20000000004 */
[----:B------:R2:W-:Y:S01]  /*26f0*/  @!P2 STL.U8 [R1+0x95], R8 ;  /* 0x000095080100a387 */ /* 0x0005e20000100000 */
[----:B------:R-:W-:Y:S01]  /*2700*/  ISETP.NE.AND P2, PT, R3, 0x4, PT ;  /* 0x000000040300780c */ /* 0x000fe20003f45270 */
[----:B------:R-:W-:Y:S02]  /*2710*/  IMAD.MOV.U32 R10, RZ, RZ, 0x2e ;  /* 0x0000002eff0a7424 */ /* 0x000fe400078e00ff */
[----:B------:R3:W-:Y:S01]  /*2720*/  @!P5 STL.U8 [R1+0x82], R4 ;  /* 0x000082040100d387 */ /* 0x0007e20000100000 */
[----:B------:R-:W-:Y:S02]  /*2730*/  ISETP.NE.AND P5, PT, R2, 0x5, PT ;  /* 0x000000050200780c */ /* 0x000fe40003fa5270 */
[----:B0-----:R-:W-:Y:S01]  /*2740*/  @!P3 PRMT R5, R9, 0x7610, R5 ;  /* 0x000076100905b816 */ /* 0x001fe20000000005 */
[----:B------:R-:W-:Y:S01]  /*2750*/  @P4 STL.U8 [R1+0x97], R6 ;  /* 0x0000970601004387 */ /* 0x000fe20000100000 */
[----:B--2---:R-:W-:-:S03]  /*2760*/  IMAD.MOV.U32 R8, RZ, RZ, 0x2e ;  /* 0x0000002eff087424 */ /* 0x004fc600078e00ff */
[----:B------:R0:W-:Y:S01]  /*2770*/  @!P4 STL.U8 [R1+0x97], R9 ;  /* 0x000097090100c387 */ /* 0x0001e20000100000 */
[----:B------:R-:W-:Y:S01]  /*2780*/  ISETP.NE.AND P4, PT, R0, 0x9, PT ;  /* 0x000000090000780c */ /* 0x000fe20003f85270 */
[----:B---3--:R-:W-:Y:S02]  /*2790*/  IMAD.MOV.U32 R4, RZ, RZ, 0x51 ;  /* 0x00000051ff047424 */ /* 0x008fe400078e00ff */
[----:B------:R2:W-:Y:S01]  /*27a0*/  @P3 STL.U8 [R1+0x80], R6 ;  /* 0x0000800601003387 */ /* 0x0005e20000100000 */
[----:B------:R-:W-:-:S03]  /*27b0*/  IMAD.MOV.U32 R0, RZ, RZ, 0x2e ;  /* 0x0000002eff007424 */ /* 0x000fc600078e00ff */
[----:B------:R3:W-:Y:S01]  /*27c0*/  @!P3 STL.U8 [R1+0x80], R5 ;  /* 0x000080050100b387 */ /* 0x0007e20000100000 */
[----:B------:R-:W-:Y:S02]  /*27d0*/  ISETP.NE.AND P3, PT, R2, 0x4, PT ;  /* 0x000000040200780c */ /* 0x000fe40003f65270 */
[----:B0-----:R-:W-:Y:S01]  /*27e0*/  @!P1 PRMT R9, R4, 0x7610, R9 ;  /* 0x0000761004099816 */ /* 0x001fe20000000009 */
[----:B------:R0:W-:Y:S01]  /*27f0*/  @P1 STL.U8 [R1+0x99], R10 ;  /* 0x0000990a01001387 */ /* 0x0001e20000100000 */
[----:B--2---:R-:W-:-:S03]  /*2800*/  IMAD.MOV.U32 R6, RZ, RZ, 0x51 ;  /* 0x00000051ff067424 */ /* 0x004fc600078e00ff */
[----:B------:R2:W-:Y:S01]  /*2810*/  @P6 STL.U8 [R1+0x84], R0 ;  /* 0x0000840001006387 */ /* 0x0005e20000100000 */
[----:B---3--:R-:W-:-:S03]  /*2820*/  IMAD.MOV.U32 R5, RZ, RZ, 0x2e ;  /* 0x0000002eff057424 */ /* 0x008fc600078e00ff */
[----:B------:R3:W-:Y:S01]  /*2830*/  @!P1 STL.U8 [R1+0x99], R9 ;  /* 0x0000990901009387 */ /* 0x0007e20000100000 */
[----:B------:R-:W-:Y:S01]  /*2840*/  ISETP.NE.AND P1, PT, R2, 0x6, PT ;  /* 0x000000060200780c */ /* 0x000fe20003f25270 */
[----:B0-----:R-:W-:Y:S02]  /*2850*/  IMAD.MOV.U32 R10, RZ, RZ, 0x51 ;  /* 0x00000051ff0a7424 */ /* 0x001fe400078e00ff */
[----:B------:R0:W-:Y:S01]  /*2860*/  @P2 STL.U8 [R1+0x9b], R8 ;  /* 0x00009b0801002387 */ /* 0x0001e20000100000 */
[----:B--2---:R-:W-:-:S03]  /*2870*/  IMAD.MOV.U32 R0, RZ, RZ, 0x51 ;  /* 0x00000051ff007424 */ /* 0x004fc600078e00ff */
[----:B------:R-:W-:Y:S01]  /*2880*/  @!P6 STL.U8 [R1+0x84], R4 ;  /* 0x000084040100e387 */ /* 0x000fe20000100000 */
[C---:B------:R-:W-:Y:S01]  /*2890*/  ISETP.NE.AND P6, PT, R3.reuse, 0x5, PT ;  /* 0x000000050300780c */ /* 0x040fe20003fc5270 */
[----:B---3--:R-:W-:Y:S01]  /*28a0*/  IMAD.MOV.U32 R9, RZ, RZ, 0x2e ;  /* 0x0000002eff097424 */ /* 0x008fe200078e00ff */
[----:B------:R-:W-:Y:S01]  /*28b0*/  SEL R0, R0, 0x2e, !P0 ;  /* 0x0000002e00007807 */ /* 0x000fe20004000000 */
[----:B------:R-:W-:Y:S01]  /*28c0*/  @P5 STL.U8 [R1+0x88], R7 ;  /* 0x0000880701005387 */ /* 0x000fe20000100000 */
[C---:B------:R-:W-:Y:S01]  /*28d0*/  ISETP.NE.AND P0, PT, R3.reuse, 0x9, PT ;  /* 0x000000090300780c */ /* 0x040fe20003f05270 */
[----:B0-----:R-:W-:Y:S02]  /*28e0*/  IMAD.MOV.U32 R8, RZ, RZ, 0x51 ;  /* 0x00000051ff087424 */ /* 0x001fe400078e00ff */
[----:B------:R-:W-:Y:S04]  /*28f0*/  @P3 STL.U8 [R1+0x86], R5 ;  /* 0x0000860501003387 */ /* 0x000fe80000100000 */
[----:B------:R-:W-:Y:S01]  /*2900*/  @!P5 STL.U8 [R1+0x88], R8 ;  /* 0x000088080100d387 */ /* 0x000fe20000100000 */
[----:B------:R-:W-:-:S03]  /*2910*/  ISETP.NE.AND P5, PT, R3, 0x6, PT ;  /* 0x000000060300780c */ /* 0x000fc60003fa5270 */
[----:B------:R-:W-:Y:S01]  /*2920*/  @!P3 STL.U8 [R1+0x86], R6 ;  /* 0x000086060100b387 */ /* 0x000fe20000100000 */
[----:B------:R-:W-:-:S03]  /*2930*/  ISETP.NE.AND P3, PT, R3, 0x8, PT ;  /* 0x000000080300780c */ /* 0x000fc60003f65270 */
[----:B------:R-:W-:Y:S01]  /*2940*/  @!P2 STL.U8 [R1+0x9b], R10 ;  /* 0x00009b0a0100a387 */ /* 0x000fe20000100000 */
[----:B------:R-:W-:Y:S02]  /*2950*/  ISETP.NE.AND P2, PT, R3, 0x7, PT ;  /* 0x000000070300780c */ /* 0x000fe40003f45270 */
[----:B------:R-:W-:Y:S01]  /*2960*/  @P1 PRMT R3, R7, 0x7610, R3 ;  /* 0x0000761007031816 */ /* 0x000fe20000000003 */
[----:B------:R-:W-:Y:S04]  /*2970*/  @P6 STL.U8 [R1+0x9d], R5 ;  /* 0x00009d0501006387 */ /* 0x000fe80000100000 */
[----:B------:R-:W-:Y:S01]  /*2980*/  @!P6 STL.U8 [R1+0x9d], R6 ;  /* 0x00009d060100e387 */ /* 0x000fe20000100000 */
[----:B------:R-:W-:-:S03]  /*2990*/  ISETP.NE.AND P6, PT, R2, 0x7, PT ;  /* 0x000000070200780c */ /* 0x000fc60003fc5270 */
[----:B------:R0:W-:Y:S04]  /*29a0*/  STL.U8 [R1], R0 ;  /* 0x0000000001007387 */ /* 0x0001e80000100000 */
[----:B------:R2:W-:Y:S04]  /*29b0*/  @P1 STL.U8 [R1+0x8a], R3 ;  /* 0x00008a0301001387 */ /* 0x0005e80000100000 */
[----:B------:R-:W-:Y:S01]  /*29c0*/  @!P1 STL.U8 [R1+0x8a], R4 ;  /* 0x00008a0401009387 */ /* 0x000fe20000100000 */
[----:B------:R-:W-:Y:S01]  /*29d0*/  ISETP.NE.AND P1, PT, R2, 0x8, PT ;  /* 0x000000080200780c */ /* 0x000fe20003f25270 */
[----:B0-----:R-:W-:-:S02]  /*29e0*/  IMAD.MOV.U32 R0, RZ, RZ, 0x2e ;  /* 0x0000002eff007424 */ /* 0x001fc400078e00ff */
[----:B------:R0:W-:Y:S01]  /*29f0*/  @P5 STL.U8 [R1+0x9f], R7 ;  /* 0x00009f0701005387 */ /* 0x0001e20000100000 */
[----:B--2---:R-:W-:-:S03]  /*2a00*/  IMAD.MOV.U32 R3, RZ, RZ, 0x2e ;  /* 0x0000002eff037424 */ /* 0x004fc600078e00ff */
[----:B------:R2:W-:Y:S01]  /*2a10*/  @!P5 STL.U8 [R1+0x9f], R8 ;  /* 0x00009f080100d387 */ /* 0x0005e20000100000 */
[----:B------:R-:W-:Y:S02]  /*2a20*/  ISETP.NE.AND P5, PT, R2, 0x9, PT ;  /* 0x000000090200780c */ /* 0x000fe40003fa5270 */
[----:B------:R-:W-:Y:S01]  /*2a30*/  @P3 PRMT R2, R0, 0x7610, R2 ;  /* 0x0000761000023816 */ /* 0x000fe20000000002 */
[----:B------:R3:W-:Y:S01]  /*2a40*/  @P2 STL.U8 [R1+0xa1], R5 ;  /* 0x0000a10501002387 */ /* 0x0007e20000100000 */
[----:B0-----:R-:W-:-:S03]  /*2a50*/  IMAD.MOV.U32 R7, RZ, RZ, 0x51 ;  /* 0x00000051ff077424 */ /* 0x001fc600078e00ff */
[----:B------:R-:W-:Y:S01]  /*2a60*/  @!P2 STL.U8 [R1+0xa1], R4 ;  /* 0x0000a1040100a387 */ /* 0x000fe20000100000 */
[----:B------:R-:W-:Y:S01]  /*2a70*/  ISETP.NE.AND P2, PT, RZ, UR4, PT ;  /* 0x00000004ff007c0c */ /* 0x000fe2000bf45270 */
[----:B--2---:R-:W-:Y:S02]  /*2a80*/  IMAD.MOV.U32 R8, RZ, RZ, 0x2e ;  /* 0x0000002eff087424 */ /* 0x004fe400078e00ff */
[----:B------:R0:W-:Y:S01]  /*2a90*/  @P3 STL.U8 [R1+0xa3], R2 ;  /* 0x0000a30201003387 */ /* 0x0001e20000100000 */
[----:B---3--:R-:W-:-:S03]  /*2aa0*/  @!P3 PRMT R5, R7, 0x7610, R5 ;  /* 0x000076100705b816 */ /* 0x008fc60000000005 */
[----:B------:R-:W-:Y:S04]  /*2ab0*/  @P6 STL.U8 [R1+0x8c], R0 ;  /* 0x00008c0001006387 */ /* 0x000fe80000100000 */
[----:B------:R-:W-:Y:S01]  /*2ac0*/  @P1 STL.U8 [R1+0x8e], R3 ;  /* 0x00008e0301001387 */ /* 0x000fe20000100000 */
[----:B0-----:R-:W-:-:S03]  /*2ad0*/  @!P6 PRMT R2, R6, 0x7610, R2 ;  /* 0x000076100602e816 */ /* 0x001fc60000000002 */
[----:B------:R0:W-:Y:S01]  /*2ae0*/  @!P3 STL.U8 [R1+0xa3], R5 ;  /* 0x0000a3050100b387 */ /* 0x0001e20000100000 */
[----:B------:R-:W-:Y:S01]  /*2af0*/  PLOP3.LUT P3, PT, PT, PT, UP1, 0x80, 0x8 ;  /* 0x000000000008781c */ /* 0x000fe20003f6f018 */
[----:B------:R-:W-:Y:S02]  /*2b00*/  UISETP.NE.AND UP1, UPT, UR4, 0x3, UPT ;  /* 0x000000030400788c */ /* 0x000fe4000bf25270 */
[----:B------:R2:W-:Y:S01]  /*2b10*/  @!P6 STL.U8 [R1+0x8c], R2 ;  /* 0x00008c020100e387 */ /* 0x0005e20000100000 */
[----:B------:R-:W-:Y:S01]  /*2b20*/  PLOP3.LUT P6, PT, PT, PT, UP0, 0x80, 0x8 ;  /* 0x000000000008781c */ /* 0x000fe20003fcf008 */
[----:B------:R-:W-:Y:S01]  /*2b30*/  UISETP.NE.AND UP0, UPT, UR4, 0x4, UPT ;  /* 0x000000040400788c */ /* 0x000fe2000bf05270 */
[----:B------:R-:W-:Y:S01]  /*2b40*/  @!P1 PRMT R3, R6, 0x7610, R3 ;  /* 0x0000761006039816 */ /* 0x000fe20000000003 */
[----:B------:R-:W-:Y:S01]  /*2b50*/  IMAD.MOV.U32 R6, RZ, RZ, 0x2e ;  /* 0x0000002eff067424 */ /* 0x000fe200078e00ff */
[----:B------:R3:W-:Y:S01]  /*2b60*/  @P4 STL.U8 [R1+0x12], R0 ;  /* 0x0000120001004387 */ /* 0x0007e20000100000 */
[----:B0-----:R-:W-:-:S03]  /*2b70*/  @!P2 PRMT R5, R7, 0x7610, R5 ;  /* 0x000076100705a816 */ /* 0x001fc60000000005 */
[----:B------:R-:W-:Y:S01]  /*2b80*/  @P2 PRMT R4, R6, 0x7610, R4 ;  /* 0x0000761006042816 */ /* 0x000fe20000000004 */
[----:B------:R0:W-:Y:S01]  /*2b90*/  @!P1 STL.U8 [R1+0x8e], R3 ;  /* 0x00008e0301009387 */ /* 0x0001e20000100000 */
[----:B------:R-:W-:Y:S01]  /*2ba0*/  PLOP3.LUT P1, PT, PT, PT, UP1, 0x80, 0x8 ;  /* 0x000000000008781c */ /* 0x000fe20003f2f018 */
[----:B--2---:R-:W-:Y:S01]  /*2bb0*/  IMAD.MOV.U32 R2, RZ, RZ, 0x2e ;  /* 0x0000002eff027424 */ /* 0x004fe200078e00ff */
[----:B------:R-:W-:Y:S01]  /*2bc0*/  UISETP.NE.AND UP1, UPT, UR4, 0x6, UPT ;  /* 0x000000060400788c */ /* 0x000fe2000bf25270 */
[----:B------:R2:W-:Y:S01]  /*2bd0*/  @P2 STL.U8 [R1+0xa8], R4 ;  /* 0x0000a80401002387 */ /* 0x0005e20000100000 */
[----:B---3--:R-:W-:Y:S01]  /*2be0*/  @!P6 PRMT R0, R7, 0x7610, R0 ;  /* 0x000076100700e816 */ /* 0x008fe20000000000 */
[----:B------:R-:W-:Y:S02]  /*2bf0*/  IMAD.MOV.U32 R7, RZ, RZ, 0x2e ;  /* 0x0000002eff077424 */ /* 0x000fe400078e00ff */
[----:B------:R3:W-:Y:S01]  /*2c00*/  @!P2 STL.U8 [R1+0xa8], R5 ;  /* 0x0000a8050100a387 */ /* 0x0007e20000100000 */
[----:B------:R-:W-:Y:S01]  /*2c10*/  PLOP3.LUT P2, PT, PT, PT, UP0, 0x80, 0x8 ;  /* 0x000000000008781c */ /* 0x000fe20003f4f008 */
[----:B------:R-:W-:Y:S01]  /*2c20*/  UISETP.NE.AND UP0, UPT, UR4, 0x5, UPT ;  /* 0x000000050400788c */ /* 0x000fe2000bf05270 */
[----:B0-----:R-:W-:Y:S01]  /*2c30*/  IMAD.MOV.U32 R3, RZ, RZ, 0x51 ;  /* 0x00000051ff037424 */ /* 0x001fe200078e00ff */
[----:B------:R-:W-:Y:S02]  /*2c40*/  @P6 STL.U8 [R1+0xac], R6 ;  /* 0x0000ac0601006387 */ /* 0x000fe40000100000 */
[----:B--2---:R-:W-:Y:S01]  /*2c50*/  @P1 PRMT R4, R8, 0x7610, R4 ;  /* 0x0000761008041816 */ /* 0x004fe20000000004 */
[----:B------:R-:W-:Y:S01]  /*2c60*/  IMAD.MOV.U32 R8, RZ, RZ, 0x51 ;  /* 0x00000051ff087424 */ /* 0x000fe200078e00ff */
[----:B------:R0:W-:Y:S01]  /*2c70*/  @!P6 STL.U8 [R1+0xac], R0 ;  /* 0x0000ac000100e387 */ /* 0x0001e20000100000 */
[----:B------:R-:W-:Y:S01]  /*2c80*/  PLOP3.LUT P6, PT, PT, PT, UP0, 0x80, 0x8 ;  /* 0x000000000008781c */ /* 0x000fe20003fcf008 */
[----:B---3--:R-:W-:Y:S01]  /*2c90*/  IMAD.MOV.U32 R5, RZ, RZ, 0x51 ;  /* 0x00000051ff057424 */ /* 0x008fe200078e00ff */
[----:B------:R-:W-:Y:S01]  /*2ca0*/  UISETP.NE.AND UP0, UPT, UR4, 0x7, UPT ;  /* 0x000000070400788c */ /* 0x000fe2000bf05270 */
[----:B------:R2:W-:Y:S04]  /*2cb0*/  @P1 STL.U8 [R1+0xae], R4 ;  /* 0x0000ae0401001387 */ /* 0x0005e80000100000 */
[----:B------:R3:W-:Y:S01]  /*2cc0*/  @!P1 STL.U8 [R1+0xae], R5 ;  /* 0x0000ae0501009387 */ /* 0x0007e20000100000 */
[----:B0-----:R-:W-:-:S03]  /*2cd0*/  IMAD.MOV.U32 R0, RZ, RZ, 0x51 ;  /* 0x00000051ff007424 */ /* 0x001fc600078e00ff */
[----:B------:R-:W-:Y:S01]  /*2ce0*/  @P3 STL.U8 [R1+0xaa], R2 ;  /* 0x0000aa0201003387 */ /* 0x000fe20000100000 */
[----:B--2---:R-:W-:Y:S01]  /*2cf0*/  @!P2 PRMT R4, R8, 0x7610, R4 ;  /* 0x000076100804a816 */ /* 0x004fe20000000004 */
[----:B------:R-:W-:Y:S02]  /*2d00*/  IMAD.MOV.U32 R8, RZ, RZ, 0x2e ;  /* 0x0000002eff087424 */ /* 0x000fe400078e00ff */
[----:B------:R0:W-:Y:S01]  /*2d10*/  @!P3 STL.U8 [R1+0xaa], R3 ;  /* 0x0000aa030100b387 */ /* 0x0001e20000100000 */
[----:B------:R-:W-:Y:S01]  /*2d20*/  PLOP3.LUT P3, PT, PT, PT, UP1, 0x80, 0x8 ;  /* 0x000000000008781c */ /* 0x000fe20003f6f018 */
[----:B------:R-:W-:Y:S01]  /*2d30*/  UISETP.NE.AND UP1, UPT, UR4, 0x8, UPT ;  /* 0x000000080400788c */ /* 0x000fe2000bf25270 */
[----:B---3--:R-:W-:Y:S01]  /*2d40*/  @!P6 PRMT R5, R0, 0x7610, R5 ;  /* 0x000076100005e816 */ /* 0x008fe20000000005 */
[----:B------:R-:W-:Y:S01]  /*2d50*/  @P2 STL.U8 [R1+0xb0], R7 ;  /* 0x0000b00701002387 */ /* 0x000fe20000100000 */
[----:B------:R-:W2:Y:S03]  /*2d60*/  LDC.U16 R0, c[0x0][0x388] ;  /* 0x0000e200ff007b82 */ /* 0x000ea60000000400 */
[----:B------:R3:W-:Y:S01]  /*2d70*/  @!P2 STL.U8 [R1+0xb0], R4 ;  /* 0x0000b0040100a387 */ /* 0x0007e20000100000 */
[----:B------:R-:W-:Y:S01]  /*2d80*/  PLOP3.LUT P2, PT, PT, PT, UP0, 0x80, 0x8 ;  /* 0x000000000008781c */ /* 0x000fe20003f4f008 */
[----:B0-----:R-:W-:Y:S01]  /*2d90*/  IMAD.MOV.U32 R3, RZ, RZ, 0x2e ;  /* 0x0000002eff037424 */ /* 0x001fe200078e00ff */
[----:B------:R-:W-:Y:S01]  /*2da0*/  PLOP3.LUT P1, PT, PT, PT, UP1, 0x80, 0x8 ;  /* 0x000000000008781c */ /* 0x000fe20003f2f018 */
[----:B------:R0:W-:Y:S01]  /*2db0*/  @P0 STL.U8 [R1+0xa5], R2 ;  /* 0x0000a50201000387 */ /* 0x0001e20000100000 */
[----:B------:R-:W-:-:S03]  /*2dc0*/  UISETP.NE.AND UP0, UPT, UR4, 0x9, UPT ;  /* 0x000000090400788c */ /* 0x000fc6000bf05270 */
[----:B------:R4:W-:Y:S01]  /*2dd0*/  @P3 STL.U8 [R1+0xb4], R6 ;  /* 0x0000b40601003387 */ /* 0x0009e20000100000 */
[----:B---3--:R-:W-:-:S03]  /*2de0*/  IMAD.MOV.U32 R4, RZ, RZ, 0x51 ;  /* 0x00000051ff047424 */ /* 0x008fc600078e00ff */
[----:B------:R3:W-:Y:S02]  /*2df0*/  @P6 STL.U8 [R1+0xb2], R3 ;  /* 0x0000b20301006387 */ /* 0x0007e40000100000 */
[----:B0-----:R-:W-:Y:S02]  /*2e00*/  @!P4 PRMT R2, R4, 0x7610, R2 ;  /* 0x000076100402c816 */ /* 0x001fe40000000002 */
[----:B------:R0:W-:Y:S01]  /*2e10*/  @P2 STL.U8 [R1+0xb6], R7 ;  /* 0x0000b60701002387 */ /* 0x0001e20000100000 */
[----:B----4-:R-:W-:-:S03]  /*2e20*/  IMAD.MOV.U32 R6, RZ, RZ, 0x51 ;  /* 0x00000051ff067424 */ /* 0x010fc600078e00ff */
[----:B------:R4:W-:Y:S01]  /*2e30*/  @!P4 STL.U8 [R1+0x12], R2 ;  /* 0x000012020100c387 */ /* 0x0009e20000100000 */
[----:B--2---:R-:W-:Y:S02]  /*2e40*/  LOP3.LUT P4, R0, R0, 0xff, RZ, 0xc0, !PT ;  /* 0x000000ff00007812 */ /* 0x004fe4000788c0ff */
[----:B---3--:R-:W-:Y:S01]  /*2e50*/  @P5 PRMT R3, R9, 0x7610, R3 ;  /* 0x0000761009035816 */ /* 0x008fe20000000003 */
[----:B------:R-:W-:Y:S01]  /*2e60*/  @P1 STL.U8 [R1+0xb8], R8 ;  /* 0x0000b80801001387 */ /* 0x000fe20000100000 */
[----:B0-----:R-:W-:-:S03]  /*2e70*/  @!P1 PRMT R7, R10, 0x7610, R7 ;  /* 0x000076100a079816 */ /* 0x001fc60000000007 */
[----:B------:R0:W-:Y:S01]  /*2e80*/  @!P0 STL.U8 [R1+0xa5], R4 ;  /* 0x0000a50401008387 */ /* 0x0001e20000100000 */
[C---:B------:R-:W-:Y:S01]  /*2e90*/  ISETP.NE.AND P0, PT, R0.reuse, 0x3, PT ;  /* 0x000000030000780c */ /* 0x040fe20003f05270 */
[----:B----4-:R-:W-:Y:S02]  /*2ea0*/  IMAD.MOV.U32 R2, RZ, RZ, 0x51 ;  /* 0x00000051ff027424 */ /* 0x010fe400078e00ff */
[----:B------:R2:W-:Y:S01]  /*2eb0*/  @!P1 STL.U8 [R1+0xb8], R7 ;  /* 0x0000b80701009387 */ /* 0x0005e20000100000 */
[----:B------:R-:W-:-:S03]  /*2ec0*/  ISETP.NE.AND P1, PT, R0, 0x2, PT ;  /* 0x000000020000780c */ /* 0x000fc60003f25270 */
[----:B------:R3:W-:Y:S01]  /*2ed0*/  @!P2 STL.U8 [R1+0xb6], R6 ;  /* 0x0000b6060100a387 */ /* 0x0007e20000100000 */
[----:B------:R-:W-:Y:S02]  /*2ee0*/  ISETP.NE.AND P2, PT, R0, 0x1, PT ;  /* 0x000000010000780c */ /* 0x000fe40003f45270 */
[----:B0-----:R-:W-:Y:S01]  /*2ef0*/  @P4 PRMT R4, R8, 0x7610, R4 ;  /* 0x0000761008044816 */ /* 0x001fe20000000004 */
[----:B------:R0:W-:Y:S01]  /*2f00*/  @!P6 STL.U8 [R1+0xb2], R5 ;  /* 0x0000b2050100e387 */ /* 0x0001e20000100000 */
[----:B------:R-:W-:Y:S01]  /*2f10*/  PLOP3.LUT P6, PT, PT, PT, UP0, 0x80, 0x8 ;  /* 0x000000000008781c */ /* 0x000fe20003fcf008 */
[----:B--2---:R-:W-:Y:S01]  /*2f20*/  IMAD.MOV.U32 R7, RZ, RZ, 0x51 ;  /* 0x00000051ff077424 */ /* 0x004fe200078e00ff */
[----:B------:R-:W-:Y:S01]  /*2f30*/  UIADD3 UR4, UP0, UPT, UR39, 0xd8, URZ ;  /* 0x000000d827047890 */ /* 0x000fe2000ff1e0ff */
[----:B------:R2:W-:Y:S01]  /*2f40*/  @P5 STL.U8 [R1+0x90], R3 ;  /* 0x0000900301005387 */ /* 0x0005e20000100000 */
[----:B---3--:R-:W-:Y:S02]  /*2f50*/  IMAD.MOV.U32 R6, RZ, RZ, 0x2e ;  /* 0x0000002eff067424 */ /* 0x008fe400078e00ff */
[----:B------:R-:W-:Y:S01]  /*2f60*/  UIADD3.X UR5, UPT, UPT, URZ, UR40, URZ, UP0, !UPT ;  /* 0x00000028ff057290 */ /* 0x000fe200087fe4ff */
[----:B------:R-:W-:Y:S01]  /*2f70*/  @P1 STL.U8 [R1+0xc1], R8 ;  /* 0x0000c10801001387 */ /* 0x000fe20000100000 */
[----:B0-----:R-:W-:-:S03]  /*2f80*/  IMAD.MOV.U32 R5, RZ, RZ, 0x51 ;  /* 0x00000051ff057424 */ /* 0x001fc600078e00ff */
[----:B------:R-:W-:Y:S01]  /*2f90*/  @!P1 STL.U8 [R1+0xc1], R2 ;  /* 0x0000c10201009387 */ /* 0x000fe20000100000 */
[C---:B------:R-:W-:Y:S01]  /*2fa0*/  ISETP.NE.AND P1, PT, R0.reuse, 0x7, PT ;  /* 0x000000070000780c */ /* 0x040fe20003f25270 */
[----:B--2---:R-:W-:Y:S02]  /*2fb0*/  IMAD.MOV.U32 R3, RZ, RZ, 0x51 ;  /* 0x00000051ff037424 */ /* 0x004fe400078e00ff */
[----:B------:R0:W-:Y:S01]  /*2fc0*/  @!P3 STL.U8 [R1+0xb4], R5 ;  /* 0x0000b4050100b387 */ /* 0x0001e20000100000 */
[----:B------:R-:W-:-:S03]  /*2fd0*/  ISETP.NE.AND P3, PT, R0, 0x4, PT ;  /* 0x000000040000780c */ /* 0x000fc60003f65270 */
[----:B------:R2:W-:Y:S04]  /*2fe0*/  @P4 STL.U8 [R1+0xbd], R4 ;  /* 0x0000bd0401004387 */ /* 0x0005e80000100000 */
[----:B------:R-:W-:Y:S01]  /*2ff0*/  @P0 STL.U8 [R1+0xc3], R9 ;  /* 0x0000c30901000387 */ /* 0x000fe20000100000 */
[----:B0-----:R-:W-:Y:S01]  /*3000*/  @!P4 PRMT R5, R10, 0x7610, R5 ;  /* 0x000076100a05c816 */ /* 0x001fe20000000005 */
[----:B------:R-:W-:Y:S02]  /*3010*/  IMAD.MOV.U32 R10, RZ, RZ, 0x2e ;  /* 0x0000002eff0a7424 */ /* 0x000fe400078e00ff */
[----:B------:R0:W-:Y:S01]  /*3020*/  @P2 STL.U8 [R1+0xbf], R6 ;  /* 0x0000bf0601002387 */ /* 0x0001e20000100000 */
[----:B--2---:R-:W-:-:S03]  /*3030*/  IMAD.MOV.U32 R4, RZ, RZ, 0xa ;  /* 0x0000000aff047424 */ /* 0x004fc600078e00ff */
[----:B------:R2:W-:Y:S01]  /*3040*/  @!P4 STL.U8 [R1+0xbd], R5 ;  /* 0x0000bd050100c387 */ /* 0x0005e20000100000 */
[----:B------:R-:W-:-:S03]  /*3050*/  ISETP.NE.AND P4, PT, R0, 0x5, PT ;  /* 0x000000050000780c */ /* 0x000fc60003f85270 */
[----:B------:R-:W-:Y:S01]  /*3060*/  @!P0 STL.U8 [R1+0xc3], R3 ;  /* 0x0000c30301008387 */ /* 0x000fe20000100000 */
[C---:B------:R-:W-:Y:S01]  /*3070*/  ISETP.NE.AND P0, PT, R0.reuse, 0x6, PT ;  /* 0x000000060000780c */ /* 0x040fe20003f05270 */
[----:B0-----:R-:W-:Y:S02]  /*3080*/  IMAD.MOV.U32 R6, RZ, RZ, 0x51 ;  /* 0x00000051ff067424 */ /* 0x001fe400078e00ff */
[----:B------:R-:W-:Y:S01]  /*3090*/  @!P2 STL.U8 [R1+0xbf], R7 ;  /* 0x0000bf070100a387 */ /* 0x000fe20000100000 */
[C---:B------:R-:W-:Y:S01]  /*30a0*/  ISETP.NE.AND P2, PT, R0.reuse, 0x8, PT ;  /* 0x000000080000780c */ /* 0x040fe20003f45270 */
[----:B--2---:R-:W-:Y:S02]  /*30b0*/  IMAD.MOV.U32 R5, RZ, RZ, 0x2e ;  /* 0x0000002eff057424 */ /* 0x004fe400078e00ff */
[----:B------:R0:W-:Y:S01]  /*30c0*/  @!P5 STL.U8 [R1+0x90], R2 ;  /* 0x000090020100d387 */ /* 0x0001e20000100000 */
[----:B------:R-:W-:Y:S01]  /*30d0*/  ISETP.NE.AND P5, PT, R0, 0x9, PT ;  /* 0x000000090000780c */ /* 0x000fe20003fa5270 */
[----:B------:R-:W-:-:S02]  /*30e0*/  IMAD.MOV.U32 R0, RZ, RZ, 0x20 ;  /* 0x00000020ff007424 */ /* 0x000fc400078e00ff */
[----:B------:R2:W-:Y:S04]  /*30f0*/  @P3 STL.U8 [R1+0xc5], R5 ;  /* 0x0000c50501003387 */ /* 0x0005e80000100000 */
[----:B------:R3:W-:Y:S01]  /*3100*/  @!P3 STL.U8 [R1+0xc5], R6 ;  /* 0x0000c5060100b387 */ /* 0x0007e20000100000 */
[----:B0-----:R-:W-:-:S03]  /*3110*/  IMAD.U32 R2, RZ, RZ, UR39 ;  /* 0x00000027ff027e24 */ /* 0x001fc6000f8e00ff */
[----:B------:R-:W-:Y:S01]  /*3120*/  @P6 STL.U8 [R1+0xba], R9 ;  /* 0x0000ba0901006387 */ /* 0x000fe20000100000 */
[----:B--2---:R-:W-:-:S03]  /*3130*/  @P0 PRMT R5, R8, 0x7610, R5 ;  /* 0x0000761008050816 */ /* 0x004fc60000000005 */
[----:B------:R0:W-:Y:S01]  /*3140*/  @!P6 STL.U8 [R1+0xba], R3 ;  /* 0x0000ba030100e387 */ /* 0x0001e20000100000 */
[----:B------:R-:W-:Y:S02]  /*3150*/  @P2 PRMT R8, R11, 0x7610, R8 ;  /* 0x000076100b082816 */ /* 0x000fe40000000008 */
[----:B---3--:R-:W-:Y:S01]  /*3160*/  @P1 PRMT R6, R9, 0x7610, R6 ;  /* 0x0000761009061816 */ /* 0x008fe20000000006 */
[----:B------:R-:W-:Y:S04]  /*3170*/  @P4 STL.U8 [R1+0xc7], R10 ;  /* 0x0000c70a01004387 */ /* 0x000fe80000100000 */
[----:B------:R-:W-:Y:S01]  /*3180*/  STL.U8 [R1+0x1], R0 ;  /* 0x0000010001007387 */ /* 0x000fe20000100000 */
[----:B0-----:R-:W-:-:S03]  /*3190*/  IMAD.U32 R3, RZ, RZ, UR40 ;  /* 0x00000028ff037e24 */ /* 0x001fc6000f8e00ff */
[----:B------:R-:W-:Y:S04]  /*31a0*/  STL.U8 [R1+0x3], R0 ;  /* 0x0000030001007387 */ /* 0x000fe80000100000 */
        /* <DEDUP_REMOVED lines=102> */
[----:B------:R-:W-:Y:S04]  /*3810*/  @!P4 STL.U8 [R1+0xc7], R7 ;  /* 0x0000c7070100c387 */ /* 0x000fe80000100000 */
[----:B------:R0:W-:Y:S04]  /*3820*/  @P1 STL.U8 [R1+0xcb], R6 ;  /* 0x0000cb0601001387 */ /* 0x0001e80000100000 */
[----:B------:R2:W-:Y:S04]  /*3830*/  @P0 STL.U8 [R1+0xc9], R5 ;  /* 0x0000c90501000387 */ /* 0x0005e80000100000 */
[----:B------:R3:W-:Y:S01]  /*3840*/  STL.64 [R1+0xd8], R2 ;  /* 0x0000d80201007387 */ /* 0x0007e20000100a00 */
[----:B0-----:R-:W-:-:S03]  /*3850*/  IMAD.MOV.U32 R6, RZ, RZ, 0x51 ;  /* 0x00000051ff067424 */ /* 0x001fc600078e00ff */
[----:B------:R0:W-:Y:S01]  /*3860*/  @P2 STL.U8 [R1+0xcd], R8 ;  /* 0x0000cd0801002387 */ /* 0x0001e20000100000 */
[----:B--2---:R-:W-:-:S03]  /*3870*/  @P5 PRMT R5, R9, 0x7610, R5 ;  /* 0x0000761009055816 */ /* 0x004fc60000000005 */
[----:B------:R-:W-:Y:S01]  /*3880*/  STL.U8 [R1+0xc8], R0 ;  /* 0x0000c80001007387 */ /* 0x000fe20000100000 */
[----:B------:R-:W-:-:S03]  /*3890*/  MOV R9, 0x0 ;  /* 0x0000000000097802 */ /* 0x000fc60000000f00 */
[----:B------:R-:W-:Y:S01]  /*38a0*/  STL.U8 [R1+0xca], R0 ;  /* 0x0000ca0001007387 */ /* 0x000fe20000100000 */
[----:B---3--:R-:W-:Y:S01]  /*38b0*/  IMAD.MOV.U32 R3, RZ, RZ, 0x51 ;  /* 0x00000051ff037424 */ /* 0x008fe200078e00ff */
[----:B------:R-:W-:Y:S01]  /*38c0*/  @!P0 PRMT R2, R7, 0x7610, R2 ;  /* 0x0000761007028816 */ /* 0x000fe20000000002 */
[----:B0-----:R-:W-:Y:S01]  /*38d0*/  IMAD.MOV.U32 R8, RZ, RZ, 0x51 ;  /* 0x00000051ff087424 */ /* 0x001fe200078e00ff */
[----:B------:R-:W-:Y:S01]  /*38e0*/  STL.U8 [R1+0xcc], R0 ;  /* 0x0000cc0001007387 */ /* 0x000fe20000100000 */
[----:B------:R0:W2:Y:S01]  /*38f0*/  LDC.64 R10, c[0x4][R9] ;  /* 0x01000000090a7b82 */ /* 0x0000a20000000a00 */
[----:B------:R-:W-:Y:S02]  /*3900*/  IMAD.U32 R7, RZ, RZ, UR5 ;  /* 0x00000005ff077e24 */ /* 0x000fe4000f8e00ff */
[----:B------:R-:W-:Y:S04]  /*3910*/  STL.U8 [R1+0xce], R0 ;  /* 0x0000ce0001007387 */ /* 0x000fe80000100000 */
[----:B------:R3:W-:Y:S04]  /*3920*/  STL.U8 [R1+0xd0], R0 ;  /* 0x0000d00001007387 */ /* 0x0007e80000100000 */
[----:B------:R1:W-:Y:S04]  /*3930*/  @P5 STL.U8 [R1+0xcf], R5 ;  /* 0x0000cf0501005387 */ /* 0x0003e80000100000 */
[----:B------:R-:W-:Y:S01]  /*3940*/  @!P0 STL.U8 [R1+0xc9], R2 ;  /* 0x0000c90201008387 */ /* 0x000fe20000100000 */
[----:B---3--:R-:W-:Y:S01]  /*3950*/  @!P2 PRMT R0, R6, 0x7610, R0 ;  /* 0x000076100600a816 */ /* 0x008fe20000000000 */
[----:B------:R-:W-:-:S02]  /*3960*/  IMAD.U32 R6, RZ, RZ, UR4 ;  /* 0x00000004ff067e24 */ /* 0x000fc4000f8e00ff */
[----:B------:R-:W-:Y:S01]  /*3970*/  @!P1 STL.U8 [R1+0xcb], R3 ;  /* 0x0000cb0301009387 */ /* 0x000fe20000100000 */
[----:B-1----:R-:W-:-:S03]  /*3980*/  IMAD.U32 R5, RZ, RZ, UR7 ;  /* 0x00000007ff057e24 */ /* 0x002fc6000f8e00ff */
[----:B------:R-:W-:Y:S04]  /*3990*/  @!P2 STL.U8 [R1+0xcd], R0 ;  /* 0x0000cd000100a387 */ /* 0x000fe80000100000 */
[----:B------:R-:W-:Y:S04]  /*39a0*/  @!P5 STL.U8 [R1+0xcf], R8 ;  /* 0x0000cf080100d387 */ /* 0x000fe80000100000 */
[----:B------:R-:W-:Y:S04]  /*39b0*/  STL.U8 [R1+0xd2], RZ ;  /* 0x0000d2ff01007387 */ /* 0x000fe80000100000 */
[----:B------:R1:W-:Y:S02]  /*39c0*/  STL.U8 [R1+0xd1], R4 ;  /* 0x0000d10401007387 */ /* 0x0003e40000100000 */
[----:B01----:R-:W-:-:S07]  /*39d0*/  IMAD.U32 R4, RZ, RZ, UR6 ;  /* 0x00000006ff047e24 */ /* 0x003fce000f8e00ff */
[----:B------:R-:W-:-:S07]  /*39e0*/  LEPC R20, `(.L_x_1) ;  /* 0x000000001014794e */ /* 0x000fce0000000000 */
[----:B--2---:R-:W-:Y:S05]  /*39f0*/  CALL.ABS.NOINC R10 ;  /* 0x000000000a007343 */ /* 0x004fea0003c00000 */
.L_x_1:
[----:B------:R-:W-:Y:S05]  /*3a00*/  EXIT ;  /* 0x000000000000794d */ /* 0x000fea0003800000 */
.L_x_2:
[----:B------:R-:W-:-:S00]  /*3a10*/  BRA `(.L_x_2) ;  /* 0xfffffffc00fc7947 */ /* 0x000fc0000383ffff */
[----:B------:R-:W-:-:S00]  /*3a20*/  NOP ;  /* 0x0000000000007918 */ /* 0x000fc00000000000 */
        /* <DEDUP_REMOVED lines=13> */
.L_x_3:


//--------------------- .nv.global.init           --------------------------
	.section	.nv.global.init,"aw",@progbits
.nv.global.init:
	.type		$str,@object
	.size		$str,($str$1 - $str)
$str:
        /*0000*/ 	.byte	0x25, 0x73, 0x0a, 0x00
	.type		$str$1,@object
	.size		$str$1,(.L_1 - $str$1)
$str$1:
        /*0004*/ 	.byte	0x25, 0x64, 0x2e, 0x0a, 0x00
.L_1:


//--------------------- .nv.shared.reserved.0     --------------------------
	.section	.nv.shared.reserved.0,"aw",@nobits
	.weak		__nv_reservedSMEM_offset_0_alias
	.size		__nv_reservedSMEM_offset_0_alias, 0, 64
	.other		__nv_reservedSMEM_offset_0_alias,@"STO_CUDA_RESERVED_SHARED STV_DEFAULT"
__nv_reservedSMEM_offset_0_alias:
	.zero		0
	.zero		64


//--------------------- .nv.constant0._Z5queenPii --------------------------
	.section	.nv.constant0._Z5queenPii,"a",@progbits
	.sectionflags	@""
	.align	4
.nv.constant0._Z5queenPii:
	.zero		908


//--------------------- SYMBOLS --------------------------

	.type		.nv.reservedSmem.offset0,@object
	.size		.nv.reservedSmem.offset0,0x4
	.type		vprintf,@function
